	.target	sm_90a

	.elftype	@"ET_EXEC"


//--------------------- .note.nv.tkinfo           --------------------------
	.section	.note.nv.tkinfo,"",@"SHT_NOTE"
	.sectionflags	@"SHF_NOTE_NV_TKINFO"
	.tkinfo
        /*0018*/ 	.word	0x00000002
        /*0030*/ 	.string	""
        /*0030*/ 	.string	"ptxas"
        /*0030*/ 	.string	"Cuda compilation tools, release 13.0, V13.0.88"
        /*0030*/ 	.string	"Build cuda_13.0.r13.0/compiler.36424714_0"
        /*0030*/ 	.string	"-arch sm_90a -m 64 "



//--------------------- .note.nv.cuinfo           --------------------------
	.section	.note.nv.cuinfo,"",@"SHT_NOTE"
	.sectionflags	@"SHF_NOTE_NV_CUINFO"
        /*0018*/ 	.short	0x0002
        /*001a*/ 	.short	0x005a
        /*001c*/ 	.short	0x0082
	.zero		2


//--------------------- .nv.info                  --------------------------
	.section	.nv.info,"",@"SHT_CUDA_INFO"
	.align	4


	//----- nvinfo : EIATTR_REGCOUNT
	.align		4
        /*0000*/ 	.byte	0x04, 0x2f
        /*0002*/ 	.short	(.L_15 - .L_14)
	.align		4
.L_14:
        /*0004*/ 	.word	index@(_ZN7cutlass13device_kernelINS_4gemm6kernel13GemmUniversalIN4cute5tupleIJiiiiEEENS1_10collective13CollectiveMmaINS1_34MainloopSm90TmaGmmaWarpSpecializedILi3ENS5_IJNS4_1CILi2EEESB_NSA_ILi1EEEEEENS1_35KernelTmaWarpSpecializedCooperativeEEENS5_IJNSA_ILi128EEENSA_ILi64EEESH_EEENS_10tfloat32_tENS5_IJlSC_lEEESJ_SK_NS4_8TiledMMAINS4_8MMA_AtomIJNS4_4SM904GMMA29MMA_64x64x8_F32TF32TF32_SS_TNILNSO_7ScaleInE1ELSQ_1EEEEEENS4_6LayoutINS5_IJSB_SC_SC_EEENS5_IJSC_NSA_ILi0EEESV_EEEEENS5_IJNS4_10UnderscoreESY_SY_EEEEENS4_23SM90_TMA_LOAD_MULTICASTENS4_14ComposedLayoutINS4_7SwizzleILi3ELi4ELi3EEENS4_18smem_ptr_flag_bitsILi32EEENST_INS5_IJNSA_ILi8EEENSA_ILi32EEEEEENS5_IJS18_SC_EEEEEEEvNS4_8identityES11_S1C_vS1D_EENS_8epilogue10collective6detail29Sm90TmaWarpSpecializedAdapterINS1G_15DefaultEpilogueISJ_SK_SK_NS1F_6thread17LinearCombinationISJ_Li1EffLNS1K_9ScaleType4KindE0ELNS_15FloatRoundStyleE2ESJ_EENS1_15EpilogueDefaultEEEEEvvEEEEvNT_6ParamsE)
        /*0008*/ 	.word	0x000000a8


	//----- nvinfo : EIATTR_FRAME_SIZE
	.align		4
.L_15:
        /*000c*/ 	.byte	0x04, 0x11
        /*000e*/ 	.short	(.L_17 - .L_16)
	.align		4
.L_16:
        /*0010*/ 	.word	index@(_ZN7cutlass13device_kernelINS_4gemm6kernel13GemmUniversalIN4cute5tupleIJiiiiEEENS1_10collective13CollectiveMmaINS1_34MainloopSm90TmaGmmaWarpSpecializedILi3ENS5_IJNS4_1CILi2EEESB_NSA_ILi1EEEEEENS1_35KernelTmaWarpSpecializedCooperativeEEENS5_IJNSA_ILi128EEENSA_ILi64EEESH_EEENS_10tfloat32_tENS5_IJlSC_lEEESJ_SK_NS4_8TiledMMAINS4_8MMA_AtomIJNS4_4SM904GMMA29MMA_64x64x8_F32TF32TF32_SS_TNILNSO_7ScaleInE1ELSQ_1EEEEEENS4_6LayoutINS5_IJSB_SC_SC_EEENS5_IJSC_NSA_ILi0EEESV_EEEEENS5_IJNS4_10UnderscoreESY_SY_EEEEENS4_23SM90_TMA_LOAD_MULTICASTENS4_14ComposedLayoutINS4_7SwizzleILi3ELi4ELi3EEENS4_18smem_ptr_flag_bitsILi32EEENST_INS5_IJNSA_ILi8EEENSA_ILi32EEEEEENS5_IJS18_SC_EEEEEEEvNS4_8identityES11_S1C_vS1D_EENS_8epilogue10collective6detail29Sm90TmaWarpSpecializedAdapterINS1G_15DefaultEpilogueISJ_SK_SK_NS1F_6thread17LinearCombinationISJ_Li1EffLNS1K_9ScaleType4KindE0ELNS_15FloatRoundStyleE2ESJ_EENS1_15EpilogueDefaultEEEEEvvEEEEvNT_6ParamsE)
        /*0014*/ 	.word	0x00000000


	//----- nvinfo : EIATTR_MIN_STACK_SIZE
	.align		4
.L_17:
        /*0018*/ 	.byte	0x04, 0x12
        /*001a*/ 	.short	(.L_19 - .L_18)
	.align		4
.L_18:
        /*001c*/ 	.word	index@(_ZN7cutlass13device_kernelINS_4gemm6kernel13GemmUniversalIN4cute5tupleIJiiiiEEENS1_10collective13CollectiveMmaINS1_34MainloopSm90TmaGmmaWarpSpecializedILi3ENS5_IJNS4_1CILi2EEESB_NSA_ILi1EEEEEENS1_35KernelTmaWarpSpecializedCooperativeEEENS5_IJNSA_ILi128EEENSA_ILi64EEESH_EEENS_10tfloat32_tENS5_IJlSC_lEEESJ_SK_NS4_8TiledMMAINS4_8MMA_AtomIJNS4_4SM904GMMA29MMA_64x64x8_F32TF32TF32_SS_TNILNSO_7ScaleInE1ELSQ_1EEEEEENS4_6LayoutINS5_IJSB_SC_SC_EEENS5_IJSC_NSA_ILi0EEESV_EEEEENS5_IJNS4_10UnderscoreESY_SY_EEEEENS4_23SM90_TMA_LOAD_MULTICASTENS4_14ComposedLayoutINS4_7SwizzleILi3ELi4ELi3EEENS4_18smem_ptr_flag_bitsILi32EEENST_INS5_IJNSA_ILi8EEENSA_ILi32EEEEEENS5_IJS18_SC_EEEEEEEvNS4_8identityES11_S1C_vS1D_EENS_8epilogue10collective6detail29Sm90TmaWarpSpecializedAdapterINS1G_15DefaultEpilogueISJ_SK_SK_NS1F_6thread17LinearCombinationISJ_Li1EffLNS1K_9ScaleType4KindE0ELNS_15FloatRoundStyleE2ESJ_EENS1_15EpilogueDefaultEEEEEvvEEEEvNT_6ParamsE)
        /*0020*/ 	.word	0x00000000
.L_19:


//--------------------- .nv.compat                --------------------------
	.section	.nv.compat,"",@"SHT_CUDA_COMPAT_INFO"
	.align	4
        /*0000*/ 	.byte	0x02, 0x09, 0x01, 0x00, 0x02, 0x02, 0x04, 0x00, 0x02, 0x05, 0x05, 0x00, 0x03, 0x07, 0x01, 0x01
        /*0010*/ 	.byte	0x02, 0x03, 0x01, 0x00, 0x02, 0x06, 0x01, 0x00, 0x04, 0x0b, 0x08, 0x00, 0x00, 0x00, 0x00, 0x00
        /*0020*/ 	.byte	0x00, 0x00, 0x00, 0x00


//--------------------- .nv.info._ZN7cutlass13device_kernelINS_4gemm6kernel13GemmUniversalIN4cute5tupleIJiiiiEEENS1_10collective13CollectiveMmaINS1_34MainloopSm90TmaGmmaWarpSpecializedILi3ENS5_IJNS4_1CILi2EEESB_NSA_ILi1EEEEEENS1_35KernelTmaWarpSpecializedCooperativeEEENS5_IJNSA_ILi128EEENSA_ILi64EEESH_EEENS_10tfloat32_tENS5_IJlSC_lEEESJ_SK_NS4_8TiledMMAINS4_8MMA_AtomIJNS4_4SM904GMMA29MMA_64x64x8_F32TF32TF32_SS_TNILNSO_7ScaleInE1ELSQ_1EEEEEENS4_6LayoutINS5_IJSB_SC_SC_EEENS5_IJSC_NSA_ILi0EEESV_EEEEENS5_IJNS4_10UnderscoreESY_SY_EEEEENS4_23SM90_TMA_LOAD_MULTICASTENS4_14ComposedLayoutINS4_7SwizzleILi3ELi4ELi3EEENS4_18smem_ptr_flag_bitsILi32EEENST_INS5_IJNSA_ILi8EEENSA_ILi32EEEEEENS5_IJS18_SC_EEEEEEEvNS4_8identityES11_S1C_vS1D_EENS_8epilogue10collective6detail29Sm90TmaWarpSpecializedAdapterINS1G_15DefaultEpilogueISJ_SK_SK_NS1F_6thread17LinearCombinationISJ_Li1EffLNS1K_9ScaleType4KindE0ELNS_15FloatRoundStyleE2ESJ_EENS1_15EpilogueDefaultEEEEEvvEEEEvNT_6ParamsE --------------------------
	.section	.nv.info._ZN7cutlass13device_kernelINS_4gemm6kernel13GemmUniversalIN4cute5tupleIJiiiiEEENS1_10collective13CollectiveMmaINS1_34MainloopSm90TmaGmmaWarpSpecializedILi3ENS5_IJNS4_1CILi2EEESB_NSA_ILi1EEEEEENS1_35KernelTmaWarpSpecializedCooperativeEEENS5_IJNSA_ILi128EEENSA_ILi64EEESH_EEENS_10tfloat32_tENS5_IJlSC_lEEESJ_SK_NS4_8TiledMMAINS4_8MMA_AtomIJNS4_4SM904GMMA29MMA_64x64x8_F32TF32TF32_SS_TNILNSO_7ScaleInE1ELSQ_1EEEEEENS4_6LayoutINS5_IJSB_SC_SC_EEENS5_IJSC_NSA_ILi0EEESV_EEEEENS5_IJNS4_10UnderscoreESY_SY_EEEEENS4_23SM90_TMA_LOAD_MULTICASTENS4_14ComposedLayoutINS4_7SwizzleILi3ELi4ELi3EEENS4_18smem_ptr_flag_bitsILi32EEENST_INS5_IJNSA_ILi8EEENSA_ILi32EEEEEENS5_IJS18_SC_EEEEEEEvNS4_8identityES11_S1C_vS1D_EENS_8epilogue10collective6detail29Sm90TmaWarpSpecializedAdapterINS1G_15DefaultEpilogueISJ_SK_SK_NS1F_6thread17LinearCombinationISJ_Li1EffLNS1K_9ScaleType4KindE0ELNS_15FloatRoundStyleE2ESJ_EENS1_15EpilogueDefaultEEEEEvvEEEEvNT_6ParamsE,"",@"SHT_CUDA_INFO"
	.sectionflags	@""
	.align	4


	//----- nvinfo : EIATTR_CUDA_API_VERSION
	.align		4
        /*0000*/ 	.byte	0x04, 0x37
        /*0002*/ 	.short	(.L_21 - .L_20)
.L_20:
        /*0004*/ 	.word	0x00000082


	//----- nvinfo : EIATTR_KPARAM_INFO
	.align		4
.L_21:
        /*0008*/ 	.byte	0x04, 0x17
        /*000a*/ 	.short	(.L_23 - .L_22)
.L_22:
        /*000c*/ 	.word	0x00000000
        /*0010*/ 	.short	0x0000
        /*0012*/ 	.short	0x0070
        /*0014*/ 	.byte	0x00, 0xf0, 0x01, 0x10


	//----- nvinfo : EIATTR_SPARSE_MMA_MASK
	.align		4
.L_23:
        /*0018*/ 	.byte	0x03, 0x50
        /*001a*/ 	.short	0x0000


	//----- nvinfo : EIATTR_MAXREG_COUNT
	.align		4
        /*001c*/ 	.byte	0x03, 0x1b
        /*001e*/ 	.short	0x00a8


	//----- nvinfo : EIATTR_NUM_BARRIERS
	.align		4
        /*0020*/ 	.byte	0x02, 0x4c
        /*0022*/ 	.byte	0x01
	.zero		1


	//----- nvinfo : EIATTR_EXTERNS
	.align		4
        /*0024*/ 	.byte	0x04, 0x0f
        /*0026*/ 	.short	(.L_25 - .L_24)


	//   ....[0]....
	.align		4
.L_24:
        /*0028*/ 	.word	index@(__assertfail)


	//----- nvinfo : EIATTR_MERCURY_ISA_VERSION
	.align		4
.L_25:
        /*002c*/ 	.byte	0x03, 0x5f
        /*002e*/ 	.short	0x0101


	//----- nvinfo : EIATTR_INT_WARP_WIDE_INSTR_OFFSETS
	.align		4
        /*0030*/ 	.byte	0x04, 0x31
        /*0032*/ 	.short	(.L_27 - .L_26)


	//   ....[0]....
.L_26:
        /*0034*/ 	.word	0x00000460


	//   ....[1]....
        /*0038*/ 	.word	0x00000490


	//   ....[2]....
        /*003c*/ 	.word	0x00000630


	//   ....[3]....
        /*0040*/ 	.word	0x00002260


	//----- nvinfo : EIATTR_COOP_GROUP_MASK_REGIDS
	.align		4
.L_27:
        /*0044*/ 	.byte	0x04, 0x29
        /*0046*/ 	.short	(.L_29 - .L_28)


	//   ....[0]....
.L_28:
        /*0048*/ 	.word	0xffffffff


	//   ....[1]....
        /*004c*/ 	.word	0xffffffff


	//   ....[2]....
        /*0050*/ 	.word	0xffffffff


	//   ....[3]....
        /*0054*/ 	.word	0xffffffff


	//   ....[4]....
        /*0058*/ 	.word	0xffffffff


	//   ....[5]....
        /*005c*/ 	.word	0xffffffff


	//----- nvinfo : EIATTR_COOP_GROUP_INSTR_OFFSETS
	.align		4
.L_29:
        /*0060*/ 	.byte	0x04, 0x28
        /*0062*/ 	.short	(.L_31 - .L_30)


	//   ....[0]....
.L_30:
        /*0064*/ 	.word	0x00000060


	//   ....[1]....
        /*0068*/ 	.word	0x00000070


	//   ....[2]....
        /*006c*/ 	.word	0x00000130


	//   ....[3]....
        /*0070*/ 	.word	0x000002b0


	//   ....[4]....
        /*0074*/ 	.word	0x000007e0


	//   ....[5]....
        /*0078*/ 	.word	0x00001460


	//----- nvinfo : EIATTR_REG_RECONFIG
	.align		4
.L_31:
        /*007c*/ 	.byte	0x01, 0x54
	.zero		2


	//----- nvinfo : EIATTR_SYSCALL_OFFSETS
	.align		4
        /*0080*/ 	.byte	0x04, 0x46
        /*0082*/ 	.short	(.L_33 - .L_32)


	//   ....[0]....
.L_32:
        /*0084*/ 	.word	0x00001650


	//----- nvinfo : EIATTR_MBARRIER_INSTR_OFFSETS
	.align		4
.L_33:
        /*0088*/ 	.byte	0x04, 0x39
        /*008a*/ 	.short	(.L_35 - .L_34)


	//   ....[0]....
.L_34:
        /*008c*/ 	.word	0x00000230
        /*0090*/ 	.word	0x000000ff
        /*0094*/ 	.word	0x00000000
        /*0098*/ 	.short	0x0100
        /*009a*/ 	.byte	0x08
	.zero		1


	//   ....[1]....
        /*009c*/ 	.word	0x00000240
        /*00a0*/ 	.word	0x000000ff
        /*00a4*/ 	.word	0x00000018
        /*00a8*/ 	.short	0x0100
        /*00aa*/ 	.byte	0x08
	.zero		1


	//   ....[2]....
        /*00ac*/ 	.word	0x00000250
        /*00b0*/ 	.word	0x000000ff
        /*00b4*/ 	.word	0x00000008
        /*00b8*/ 	.short	0x0100
        /*00ba*/ 	.byte	0x08
	.zero		1


	//   ....[3]....
        /*00bc*/ 	.word	0x00000260
        /*00c0*/ 	.word	0x000000ff
        /*00c4*/ 	.word	0x00000020
        /*00c8*/ 	.short	0x0100
        /*00ca*/ 	.byte	0x08
	.zero		1


	//   ....[4]....
        /*00cc*/ 	.word	0x00000270
        /*00d0*/ 	.word	0x000000ff
        /*00d4*/ 	.word	0x00000010
        /*00d8*/ 	.short	0x0100
        /*00da*/ 	.byte	0x08
	.zero		1


	//   ....[5]....
        /*00dc*/ 	.word	0x00000280
        /*00e0*/ 	.word	0x000000ff
        /*00e4*/ 	.word	0x00000028
        /*00e8*/ 	.short	0x0100
        /*00ea*/ 	.byte	0x08
	.zero		1


	//   ....[6]....
        /*00ec*/ 	.word	0x000006c0
        /*00f0*/ 	.word	0x000000ff
        /*00f4*/ 	.word	0x00000040
        /*00f8*/ 	.short	0x0100
        /*00fa*/ 	.byte	0x06
	.zero		1


	//   ....[7]....
        /*00fc*/ 	.word	0x00000760
        /*0100*/ 	.word	0x000000ff
        /*0104*/ 	.word	0x00000048
        /*0108*/ 	.short	0x0100
        /*010a*/ 	.byte	0x06
	.zero		1


	//   ....[8]....
        /*010c*/ 	.word	0x00001710
        /*0110*/ 	.word	0x00000003
        /*0114*/ 	.word	0x00000000
        /*0118*/ 	.short	0x010a
        /*011a*/ 	.byte	0x3f
	.zero		1


	//   ....[9]....
        /*011c*/ 	.word	0x00001770
        /*0120*/ 	.word	0x00000003
        /*0124*/ 	.word	0x00000000
        /*0128*/ 	.short	0x010a
        /*012a*/ 	.byte	0x3f
	.zero		1


	//   ....[10]....
        /*012c*/ 	.word	0x00001cb0
        /*0130*/ 	.word	0x00000005
        /*0134*/ 	.word	0x00000000
        /*0138*/ 	.short	0x010a
        /*013a*/ 	.byte	0x3f
	.zero		1


	//   ....[11]....
        /*013c*/ 	.word	0x00001cf0
        /*0140*/ 	.word	0x00000005
        /*0144*/ 	.word	0x00000000
        /*0148*/ 	.short	0x010a
        /*014a*/ 	.byte	0x3f
	.zero		1


	//   ....[12]....
        /*014c*/ 	.word	0x00002110
        /*0150*/ 	.word	0x00000004
        /*0154*/ 	.word	0x00000000
        /*0158*/ 	.short	0x0101
        /*015a*/ 	.byte	0x3f
	.zero		1


	//   ....[13]....
        /*015c*/ 	.word	0x00002300
        /*0160*/ 	.word	0x00000000
        /*0164*/ 	.word	0x00000000
        /*0168*/ 	.short	0x0101
        /*016a*/ 	.byte	0x3f
	.zero		1


	//   ....[14]....
        /*016c*/ 	.word	0x00005670
        /*0170*/ 	.word	0x00000015
        /*0174*/ 	.word	0x00000018
        /*0178*/ 	.short	0x010a
        /*017a*/ 	.byte	0x3f
	.zero		1


	//   ....[15]....
        /*017c*/ 	.word	0x00005af0
        /*0180*/ 	.word	0x00000006
        /*0184*/ 	.word	0x00000048
        /*0188*/ 	.short	0x0101
        /*018a*/ 	.byte	0x3f
	.zero		1


	//   ....[16]....
        /*018c*/ 	.word	0x00006220
        /*0190*/ 	.word	0x00000007
        /*0194*/ 	.word	0x00000000
        /*0198*/ 	.short	0x010a
        /*019a*/ 	.byte	0x3f
	.zero		1


	//   ....[17]....
        /*019c*/ 	.word	0x000062a0
        /*01a0*/ 	.word	0x00000006
        /*01a4*/ 	.word	0x00000000
        /*01a8*/ 	.short	0x010a
        /*01aa*/ 	.byte	0x3f
	.zero		1


	//   ....[18]....
        /*01ac*/ 	.word	0x00006330
        /*01b0*/ 	.word	0x00000003
        /*01b4*/ 	.word	0x00000000
        /*01b8*/ 	.short	0x010a
        /*01ba*/ 	.byte	0x3f
	.zero		1


	//   ....[19]....
        /*01bc*/ 	.word	0x00006390
        /*01c0*/ 	.word	0x00000003
        /*01c4*/ 	.word	0x00000000
        /*01c8*/ 	.short	0x010a
        /*01ca*/ 	.byte	0x3f
	.zero		1


	//   ....[20]....
        /*01cc*/ 	.word	0x000063e0
        /*01d0*/ 	.word	0x00000005
        /*01d4*/ 	.word	0x00000000
        /*01d8*/ 	.short	0x010a
        /*01da*/ 	.byte	0x3f
	.zero		1


	//   ....[21]....
        /*01dc*/ 	.word	0x000064b0
        /*01e0*/ 	.word	0x00000015
        /*01e4*/ 	.word	0x00000018
        /*01e8*/ 	.short	0x010a
        /*01ea*/ 	.byte	0x3f
	.zero		1


	//   ....[22]....
        /*01ec*/ 	.word	0x00006580
        /*01f0*/ 	.word	0x00000007
        /*01f4*/ 	.word	0x00000000
        /*01f8*/ 	.short	0x010a
        /*01fa*/ 	.byte	0x3f
	.zero		1


	//   ....[23]....
        /*01fc*/ 	.word	0x000065d0
        /*0200*/ 	.word	0x00000006
        /*0204*/ 	.word	0x00000000
        /*0208*/ 	.short	0x010a
        /*020a*/ 	.byte	0x3f
	.zero		1


	//----- nvinfo : EIATTR_NUM_MBARRIERS
	.align		4
.L_35:
        /*020c*/ 	.byte	0x03, 0x38
        /*020e*/ 	.short	0x0008


	//----- nvinfo : EIATTR_EXIT_INSTR_OFFSETS
	.align		4
        /*0210*/ 	.byte	0x04, 0x1c
        /*0212*/ 	.short	(.L_37 - .L_36)


	//   ....[0]....
.L_36:
        /*0214*/ 	.word	0x000009b0


	//   ....[1]....
        /*0218*/ 	.word	0x000011c0


	//   ....[2]....
        /*021c*/ 	.word	0x00004d20


	//   ....[3]....
        /*0220*/ 	.word	0x00005280


	//   ....[4]....
        /*0224*/ 	.word	0x00006380


	//----- nvinfo : EIATTR_MAX_THREADS
	.align		4
.L_37:
        /*0228*/ 	.byte	0x04, 0x05
        /*022a*/ 	.short	(.L_39 - .L_38)
.L_38:
        /*022c*/ 	.word	0x00000180
        /*0230*/ 	.word	0x00000001
        /*0234*/ 	.word	0x00000001


	//----- nvinfo : EIATTR_CRS_STACK_SIZE
	.align		4
.L_39:
        /*0238*/ 	.byte	0x04, 0x1e
        /*023a*/ 	.short	(.L_41 - .L_40)
.L_40:
        /*023c*/ 	.word	0x00000000


	//----- nvinfo : EIATTR_CBANK_PARAM_SIZE
	.align		4
.L_41:
        /*0240*/ 	.byte	0x03, 0x19
        /*0242*/ 	.short	0x0470


	//----- nvinfo : EIATTR_PARAM_CBANK
	.align		4
        /*0244*/ 	.byte	0x04, 0x0a
        /*0246*/ 	.short	(.L_43 - .L_42)
	.align		4
.L_42:
        /*0248*/ 	.word	index@(.nv.constant0._ZN7cutlass13device_kernelINS_4gemm6kernel13GemmUniversalIN4cute5tupleIJiiiiEEENS1_10collective13CollectiveMmaINS1_34MainloopSm90TmaGmmaWarpSpecializedILi3ENS5_IJNS4_1CILi2EEESB_NSA_ILi1EEEEEENS1_35KernelTmaWarpSpecializedCooperativeEEENS5_IJNSA_ILi128EEENSA_ILi64EEESH_EEENS_10tfloat32_tENS5_IJlSC_lEEESJ_SK_NS4_8TiledMMAINS4_8MMA_AtomIJNS4_4SM904GMMA29MMA_64x64x8_F32TF32TF32_SS_TNILNSO_7ScaleInE1ELSQ_1EEEEEENS4_6LayoutINS5_IJSB_SC_SC_EEENS5_IJSC_NSA_ILi0EEESV_EEEEENS5_IJNS4_10UnderscoreESY_SY_EEEEENS4_23SM90_TMA_LOAD_MULTICASTENS4_14ComposedLayoutINS4_7SwizzleILi3ELi4ELi3EEENS4_18smem_ptr_flag_bitsILi32EEENST_INS5_IJNSA_ILi8EEENSA_ILi32EEEEEENS5_IJS18_SC_EEEEEEEvNS4_8identityES11_S1C_vS1D_EENS_8epilogue10collective6detail29Sm90TmaWarpSpecializedAdapterINS1G_15DefaultEpilogueISJ_SK_SK_NS1F_6thread17LinearCombinationISJ_Li1EffLNS1K_9ScaleType4KindE0ELNS_15FloatRoundStyleE2ESJ_EENS1_15EpilogueDefaultEEEEEvvEEEEvNT_6ParamsE)
        /*024c*/ 	.short	0x0210
        /*024e*/ 	.short	0x0470


	//----- nvinfo : EIATTR_SW_WAR
	.align		4
.L_43:
        /*0250*/ 	.byte	0x04, 0x36
        /*0252*/ 	.short	(.L_45 - .L_44)
.L_44:
        /*0254*/ 	.word	0x00000008
.L_45:


//--------------------- .nv.callgraph             --------------------------
	.section	.nv.callgraph,"",@"SHT_CUDA_CALLGRAPH"
	.align	4
	.sectionentsize	8
	.align		4
        /*0000*/ 	.word	0x00000000
	.align		4
        /*0004*/ 	.word	0xffffffff
	.align		4
        /*0008*/ 	.word	index@(_ZN7cutlass13device_kernelINS_4gemm6kernel13GemmUniversalIN4cute5tupleIJiiiiEEENS1_10collective13CollectiveMmaINS1_34MainloopSm90TmaGmmaWarpSpecializedILi3ENS5_IJNS4_1CILi2EEESB_NSA_ILi1EEEEEENS1_35KernelTmaWarpSpecializedCooperativeEEENS5_IJNSA_ILi128EEENSA_ILi64EEESH_EEENS_10tfloat32_tENS5_IJlSC_lEEESJ_SK_NS4_8TiledMMAINS4_8MMA_AtomIJNS4_4SM904GMMA29MMA_64x64x8_F32TF32TF32_SS_TNILNSO_7ScaleInE1ELSQ_1EEEEEENS4_6LayoutINS5_IJSB_SC_SC_EEENS5_IJSC_NSA_ILi0EEESV_EEEEENS5_IJNS4_10UnderscoreESY_SY_EEEEENS4_23SM90_TMA_LOAD_MULTICASTENS4_14ComposedLayoutINS4_7SwizzleILi3ELi4ELi3EEENS4_18smem_ptr_flag_bitsILi32EEENST_INS5_IJNSA_ILi8EEENSA_ILi32EEEEEENS5_IJS18_SC_EEEEEEEvNS4_8identityES11_S1C_vS1D_EENS_8epilogue10collective6detail29Sm90TmaWarpSpecializedAdapterINS1G_15DefaultEpilogueISJ_SK_SK_NS1F_6thread17LinearCombinationISJ_Li1EffLNS1K_9ScaleType4KindE0ELNS_15FloatRoundStyleE2ESJ_EENS1_15EpilogueDefaultEEEEEvvEEEEvNT_6ParamsE)
	.align		4
        /*000c*/ 	.word	index@(__assertfail)
	.align		4
        /*0010*/ 	.word	0x00000000
	.align		4
        /*0014*/ 	.word	0xfffffffe
	.align		4
        /*0018*/ 	.word	0x00000000
	.align		4
        /*001c*/ 	.word	0xfffffffd
	.align		4
        /*0020*/ 	.word	0x00000000
	.align		4
        /*0024*/ 	.word	0xfffffffc


//--------------------- .nv.constant4             --------------------------
	.section	.nv.constant4,"a",@progbits
	.align	8
	.align		8
.nv.constant4:
        /*0000*/ 	.dword	__assertfail
	.align		8
        /*0008*/ 	.dword	__unnamed_1
	.align		8
        /*0010*/ 	.dword	_ZN39_INTERNAL_d54ec765_4_k_cu_1b3326df_68024cuda3std3__45__cpo5beginE
	.align		8
        /*0018*/ 	.dword	_ZN39_INTERNAL_d54ec765_4_k_cu_1b3326df_68024cuda3std3__45__cpo3endE
	.align		8
        /*0020*/ 	.dword	_ZN39_INTERNAL_d54ec765_4_k_cu_1b3326df_68024cuda3std3__45__cpo6cbeginE
	.align		8
        /*0028*/ 	.dword	_ZN39_INTERNAL_d54ec765_4_k_cu_1b3326df_68024cuda3std3__45__cpo4cendE
	.align		8
        /*0030*/ 	.dword	_ZN39_INTERNAL_d54ec765_4_k_cu_1b3326df_68024cuda3std3__441_GLOBAL__N__d54ec765_4_k_cu_1b3326df_68026ignoreE
	.align		8
        /*0038*/ 	.dword	_ZN39_INTERNAL_d54ec765_4_k_cu_1b3326df_68024cuda3std3__419piecewise_constructE
	.align		8
        /*0040*/ 	.dword	_ZN39_INTERNAL_d54ec765_4_k_cu_1b3326df_68024cuda3std3__48in_placeE
	.align		8
        /*0048*/ 	.dword	_ZN39_INTERNAL_d54ec765_4_k_cu_1b3326df_68024cuda3std6ranges3__45__cpo4swapE
	.align		8
        /*0050*/ 	.dword	_ZN39_INTERNAL_d54ec765_4_k_cu_1b3326df_68024cuda3std6ranges3__45__cpo9iter_moveE
	.align		8
        /*0058*/ 	.dword	_ZN39_INTERNAL_d54ec765_4_k_cu_1b3326df_68024cute7productE
	.align		8
        /*0060*/ 	.dword	_ZN39_INTERNAL_d54ec765_4_k_cu_1b3326df_68024cute1_E
	.align		8
        /*0068*/ 	.dword	$str$22
	.align		8
        /*0070*/ 	.dword	$str$23


//--------------------- .text._ZN7cutlass13device_kernelINS_4gemm6kernel13GemmUniversalIN4cute5tupleIJiiiiEEENS1_10collective13CollectiveMmaINS1_34MainloopSm90TmaGmmaWarpSpecializedILi3ENS5_IJNS4_1CILi2EEESB_NSA_ILi1EEEEEENS1_35KernelTmaWarpSpecializedCooperativeEEENS5_IJNSA_ILi128EEENSA_ILi64EEESH_EEENS_10tfloat32_tENS5_IJlSC_lEEESJ_SK_NS4_8TiledMMAINS4_8MMA_AtomIJNS4_4SM904GMMA29MMA_64x64x8_F32TF32TF32_SS_TNILNSO_7ScaleInE1ELSQ_1EEEEEENS4_6LayoutINS5_IJSB_SC_SC_EEENS5_IJSC_NSA_ILi0EEESV_EEEEENS5_IJNS4_10UnderscoreESY_SY_EEEEENS4_23SM90_TMA_LOAD_MULTICASTENS4_14ComposedLayoutINS4_7SwizzleILi3ELi4ELi3EEENS4_18smem_ptr_flag_bitsILi32EEENST_INS5_IJNSA_ILi8EEENSA_ILi32EEEEEENS5_IJS18_SC_EEEEEEEvNS4_8identityES11_S1C_vS1D_EENS_8epilogue10collective6detail29Sm90TmaWarpSpecializedAdapterINS1G_15DefaultEpilogueISJ_SK_SK_NS1F_6thread17LinearCombinationISJ_Li1EffLNS1K_9ScaleType4KindE0ELNS_15FloatRoundStyleE2ESJ_EENS1_15EpilogueDefaultEEEEEvvEEEEvNT_6ParamsE --------------------------
	.section	.text._ZN7cutlass13device_kernelINS_4gemm6kernel13GemmUniversalIN4cute5tupleIJiiiiEEENS1_10collective13CollectiveMmaINS1_34MainloopSm90TmaGmmaWarpSpecializedILi3ENS5_IJNS4_1CILi2EEESB_NSA_ILi1EEEEEENS1_35KernelTmaWarpSpecializedCooperativeEEENS5_IJNSA_ILi128EEENSA_ILi64EEESH_EEENS_10tfloat32_tENS5_IJlSC_lEEESJ_SK_NS4_8TiledMMAINS4_8MMA_AtomIJNS4_4SM904GMMA29MMA_64x64x8_F32TF32TF32_SS_TNILNSO_7ScaleInE1ELSQ_1EEEEEENS4_6LayoutINS5_IJSB_SC_SC_EEENS5_IJSC_NSA_ILi0EEESV_EEEEENS5_IJNS4_10UnderscoreESY_SY_EEEEENS4_23SM90_TMA_LOAD_MULTICASTENS4_14ComposedLayoutINS4_7SwizzleILi3ELi4ELi3EEENS4_18smem_ptr_flag_bitsILi32EEENST_INS5_IJNSA_ILi8EEENSA_ILi32EEEEEENS5_IJS18_SC_EEEEEEEvNS4_8identityES11_S1C_vS1D_EENS_8epilogue10collective6detail29Sm90TmaWarpSpecializedAdapterINS1G_15DefaultEpilogueISJ_SK_SK_NS1F_6thread17LinearCombinationISJ_Li1EffLNS1K_9ScaleType4KindE0ELNS_15FloatRoundStyleE2ESJ_EENS1_15EpilogueDefaultEEEEEvvEEEEvNT_6ParamsE,"ax",@progbits
	.align	128
.text._ZN7cutlass13device_kernelINS_4gemm6kernel13GemmUniversalIN4cute5tupleIJiiiiEEENS1_10collective13CollectiveMmaINS1_34MainloopSm90TmaGmmaWarpSpecializedILi3ENS5_IJNS4_1CILi2EEESB_NSA_ILi1EEEEEENS1_35KernelTmaWarpSpecializedCooperativeEEENS5_IJNSA_ILi128EEENSA_ILi64EEESH_EEENS_10tfloat32_tENS5_IJlSC_lEEESJ_SK_NS4_8TiledMMAINS4_8MMA_AtomIJNS4_4SM904GMMA29MMA_64x64x8_F32TF32TF32_SS_TNILNSO_7ScaleInE1ELSQ_1EEEEEENS4_6LayoutINS5_IJSB_SC_SC_EEENS5_IJSC_NSA_ILi0EEESV_EEEEENS5_IJNS4_10UnderscoreESY_SY_EEEEENS4_23SM90_TMA_LOAD_MULTICASTENS4_14ComposedLayoutINS4_7SwizzleILi3ELi4ELi3EEENS4_18smem_ptr_flag_bitsILi32EEENST_INS5_IJNSA_ILi8EEENSA_ILi32EEEEEENS5_IJS18_SC_EEEEEEEvNS4_8identityES11_S1C_vS1D_EENS_8epilogue10collective6detail29Sm90TmaWarpSpecializedAdapterINS1G_15DefaultEpilogueISJ_SK_SK_NS1F_6thread17LinearCombinationISJ_Li1EffLNS1K_9ScaleType4KindE0ELNS_15FloatRoundStyleE2ESJ_EENS1_15EpilogueDefaultEEEEEvvEEEEvNT_6ParamsE:
        .type           _ZN7cutlass13device_kernelINS_4gemm6kernel13GemmUniversalIN4cute5tupleIJiiiiEEENS1_10collective13CollectiveMmaINS1_34MainloopSm90TmaGmmaWarpSpecializedILi3ENS5_IJNS4_1CILi2EEESB_NSA_ILi1EEEEEENS1_35KernelTmaWarpSpecializedCooperativeEEENS5_IJNSA_ILi128EEENSA_ILi64EEESH_EEENS_10tfloat32_tENS5_IJlSC_lEEESJ_SK_NS4_8TiledMMAINS4_8MMA_AtomIJNS4_4SM904GMMA29MMA_64x64x8_F32TF32TF32_SS_TNILNSO_7ScaleInE1ELSQ_1EEEEEENS4_6LayoutINS5_IJSB_SC_SC_EEENS5_IJSC_NSA_ILi0EEESV_EEEEENS5_IJNS4_10UnderscoreESY_SY_EEEEENS4_23SM90_TMA_LOAD_MULTICASTENS4_14ComposedLayoutINS4_7SwizzleILi3ELi4ELi3EEENS4_18smem_ptr_flag_bitsILi32EEENST_INS5_IJNSA_ILi8EEENSA_ILi32EEEEEENS5_IJS18_SC_EEEEEEEvNS4_8identityES11_S1C_vS1D_EENS_8epilogue10collective6detail29Sm90TmaWarpSpecializedAdapterINS1G_15DefaultEpilogueISJ_SK_SK_NS1F_6thread17LinearCombinationISJ_Li1EffLNS1K_9ScaleType4KindE0ELNS_15FloatRoundStyleE2ESJ_EENS1_15EpilogueDefaultEEEEEvvEEEEvNT_6ParamsE,@function
        .size           _ZN7cutlass13device_kernelINS_4gemm6kernel13GemmUniversalIN4cute5tupleIJiiiiEEENS1_10collective13CollectiveMmaINS1_34MainloopSm90TmaGmmaWarpSpecializedILi3ENS5_IJNS4_1CILi2EEESB_NSA_ILi1EEEEEENS1_35KernelTmaWarpSpecializedCooperativeEEENS5_IJNSA_ILi128EEENSA_ILi64EEESH_EEENS_10tfloat32_tENS5_IJlSC_lEEESJ_SK_NS4_8TiledMMAINS4_8MMA_AtomIJNS4_4SM904GMMA29MMA_64x64x8_F32TF32TF32_SS_TNILNSO_7ScaleInE1ELSQ_1EEEEEENS4_6LayoutINS5_IJSB_SC_SC_EEENS5_IJSC_NSA_ILi0EEESV_EEEEENS5_IJNS4_10UnderscoreESY_SY_EEEEENS4_23SM90_TMA_LOAD_MULTICASTENS4_14ComposedLayoutINS4_7SwizzleILi3ELi4ELi3EEENS4_18smem_ptr_flag_bitsILi32EEENST_INS5_IJNSA_ILi8EEENSA_ILi32EEEEEENS5_IJS18_SC_EEEEEEEvNS4_8identityES11_S1C_vS1D_EENS_8epilogue10collective6detail29Sm90TmaWarpSpecializedAdapterINS1G_15DefaultEpilogueISJ_SK_SK_NS1F_6thread17LinearCombinationISJ_Li1EffLNS1K_9ScaleType4KindE0ELNS_15FloatRoundStyleE2ESJ_EENS1_15EpilogueDefaultEEEEEvvEEEEvNT_6ParamsE,(.L_x_131 - _ZN7cutlass13device_kernelINS_4gemm6kernel13GemmUniversalIN4cute5tupleIJiiiiEEENS1_10collective13CollectiveMmaINS1_34MainloopSm90TmaGmmaWarpSpecializedILi3ENS5_IJNS4_1CILi2EEESB_NSA_ILi1EEEEEENS1_35KernelTmaWarpSpecializedCooperativeEEENS5_IJNSA_ILi128EEENSA_ILi64EEESH_EEENS_10tfloat32_tENS5_IJlSC_lEEESJ_SK_NS4_8TiledMMAINS4_8MMA_AtomIJNS4_4SM904GMMA29MMA_64x64x8_F32TF32TF32_SS_TNILNSO_7ScaleInE1ELSQ_1EEEEEENS4_6LayoutINS5_IJSB_SC_SC_EEENS5_IJSC_NSA_ILi0EEESV_EEEEENS5_IJNS4_10UnderscoreESY_SY_EEEEENS4_23SM90_TMA_LOAD_MULTICASTENS4_14ComposedLayoutINS4_7SwizzleILi3ELi4ELi3EEENS4_18smem_ptr_flag_bitsILi32EEENST_INS5_IJNSA_ILi8EEENSA_ILi32EEEEEENS5_IJS18_SC_EEEEEEEvNS4_8identityES11_S1C_vS1D_EENS_8epilogue10collective6detail29Sm90TmaWarpSpecializedAdapterINS1G_15DefaultEpilogueISJ_SK_SK_NS1F_6thread17LinearCombinationISJ_Li1EffLNS1K_9ScaleType4KindE0ELNS_15FloatRoundStyleE2ESJ_EENS1_15EpilogueDefaultEEEEEvvEEEEvNT_6ParamsE)
        .other          _ZN7cutlass13device_kernelINS_4gemm6kernel13GemmUniversalIN4cute5tupleIJiiiiEEENS1_10collective13CollectiveMmaINS1_34MainloopSm90TmaGmmaWarpSpecializedILi3ENS5_IJNS4_1CILi2EEESB_NSA_ILi1EEEEEENS1_35KernelTmaWarpSpecializedCooperativeEEENS5_IJNSA_ILi128EEENSA_ILi64EEESH_EEENS_10tfloat32_tENS5_IJlSC_lEEESJ_SK_NS4_8TiledMMAINS4_8MMA_AtomIJNS4_4SM904GMMA29MMA_64x64x8_F32TF32TF32_SS_TNILNSO_7ScaleInE1ELSQ_1EEEEEENS4_6LayoutINS5_IJSB_SC_SC_EEENS5_IJSC_NSA_ILi0EEESV_EEEEENS5_IJNS4_10UnderscoreESY_SY_EEEEENS4_23SM90_TMA_LOAD_MULTICASTENS4_14ComposedLayoutINS4_7SwizzleILi3ELi4ELi3EEENS4_18smem_ptr_flag_bitsILi32EEENST_INS5_IJNSA_ILi8EEENSA_ILi32EEEEEENS5_IJS18_SC_EEEEEEEvNS4_8identityES11_S1C_vS1D_EENS_8epilogue10collective6detail29Sm90TmaWarpSpecializedAdapterINS1G_15DefaultEpilogueISJ_SK_SK_NS1F_6thread17LinearCombinationISJ_Li1EffLNS1K_9ScaleType4KindE0ELNS_15FloatRoundStyleE2ESJ_EENS1_15EpilogueDefaultEEEEEvvEEEEvNT_6ParamsE,@"STO_CUDA_ENTRY STV_DEFAULT"
_ZN7cutlass13device_kernelINS_4gemm6kernel13GemmUniversalIN4cute5tupleIJiiiiEEENS1_10collective13CollectiveMmaINS1_34MainloopSm90TmaGmmaWarpSpecializedILi3ENS5_IJNS4_1CILi2EEESB_NSA_ILi1EEEEEENS1_35KernelTmaWarpSpecializedCooperativeEEENS5_IJNSA_ILi128EEENSA_ILi64EEESH_EEENS_10tfloat32_tENS5_IJlSC_lEEESJ_SK_NS4_8TiledMMAINS4_8MMA_AtomIJNS4_4SM904GMMA29MMA_64x64x8_F32TF32TF32_SS_TNILNSO_7ScaleInE1ELSQ_1EEEEEENS4_6LayoutINS5_IJSB_SC_SC_EEENS5_IJSC_NSA_ILi0EEESV_EEEEENS5_IJNS4_10UnderscoreESY_SY_EEEEENS4_23SM90_TMA_LOAD_MULTICASTENS4_14ComposedLayoutINS4_7SwizzleILi3ELi4ELi3EEENS4_18smem_ptr_flag_bitsILi32EEENST_INS5_IJNSA_ILi8EEENSA_ILi32EEEEEENS5_IJS18_SC_EEEEEEEvNS4_8identityES11_S1C_vS1D_EENS_8epilogue10collective6detail29Sm90TmaWarpSpecializedAdapterINS1G_15DefaultEpilogueISJ_SK_SK_NS1F_6thread17LinearCombinationISJ_Li1EffLNS1K_9ScaleType4KindE0ELNS_15FloatRoundStyleE2ESJ_EENS1_15EpilogueDefaultEEEEEvvEEEEvNT_6ParamsE:
[----:B------:R-:W0:Y:S01]  /*0000*/  LDC R1, c[0x0][0x28] ;  /* 0x00000a00ff017b82 */ /* 0x000e220000000800 */
[----:B------:R-:W1:Y:S01]  /*0010*/  S2R R63, SR_TID.X ;  /* 0x00000000003f7919 */ /* 0x000e620000002100 */
[----:B------:R-:W-:Y:S01]  /*0020*/  ELECT P0, URZ, PT ;  /* 0x00000000003f782f */ /* 0x000fe20003800000 */
[----:B------:R-:W-:Y:S01]  /*0030*/  BSSY B0, `(.L_x_0) ;  /* 0x000000f000007945 */ /* 0x000fe20003800000 */
[--C-:B-1----:R-:W-:Y:S02]  /*0040*/  SHF.R.U32.HI R0, RZ, 0x5, R63.reuse ;  /* 0x00000005ff007819 */ /* 0x102fe4000001163f */
[----:B------:R-:W-:-:S03]  /*0050*/  SHF.R.U32.HI R7, RZ, 0x7, R63 ;  /* 0x00000007ff077819 */ /* 0x000fc6000001163f */
[----:B------:R-:W1:Y:S04]  /*0060*/  SHFL.IDX PT, R3, R0, RZ, 0x1f ;  /* 0x00001fff00037589 */ /* 0x000e6800000e0000 */
[----:B------:R2:W3:Y:S01]  /*0070*/  SHFL.IDX PT, R2, R7, RZ, 0x1f ;  /* 0x00001fff07027589 */ /* 0x0004e200000e0000 */
[----:B-1----:R-:W-:-:S13]  /*0080*/  ISETP.NE.OR P0, PT, R3, RZ, !P0 ;  /* 0x000000ff0300720c */ /* 0x002fda0004705670 */
[----:B0-23--:R-:W-:Y:S05]  /*0090*/  @P0 BRA `(.L_x_1) ;  /* 0x0000000000200947 */ /* 0x00dfea0003800000 */
[----:B------:R-:W-:Y:S02]  /*00a0*/  ULDC.64 UR4, c[0x0][0x198] ;  /* 0x0000660000047ab9 */ /* 0x000fe40000000a00 */
[----:B------:R-:W-:Y:S02]  /*00b0*/  UIADD3 UR6, UP0, UR4, 0xf0, URZ ;  /* 0x000000f004067890 */ /* 0x000fe4000ff1e03f */
[----:B------:R-:W-:Y:S02]  /*00c0*/  UIADD3 UR4, UP1, UR4, 0x1f0, URZ ;  /* 0x000001f004047890 */ /* 0x000fe4000ff3e03f */
[----:B------:R-:W-:Y:S02]  /*00d0*/  UIADD3.X UR7, URZ, UR5, URZ, UP0, !UPT ;  /* 0x000000053f077290 */ /* 0x000fe400087fe43f */
[----:B------:R-:W-:-:S07]  /*00e0*/  UIADD3.X UR5, URZ, UR5, URZ, UP1, !UPT ;  /* 0x000000053f057290 */ /* 0x000fce0008ffe43f */
[----:B------:R0:W-:Y:S02]  /*00f0*/  UTMACCTL.PF [UR6] ;  /* 0x00000000060079b9 */ /* 0x0001e40008040000 */
[----:B------:R0:W-:Y:S02]  /*0100*/  UTMACCTL.PF [UR4] ;  /* 0x00000000040079b9 */ /* 0x0001e40008040000 */
[----:B0-----:R-:W-:Y:S01]  /*0110*/  NOP ;  /* 0x0000000000007918 */ /* 0x001fe20000000000 */
.L_x_1:
[----:B------:R-:W-:Y:S05]  /*0120*/  BSYNC B0 ;  /* 0x0000000000007941 */ /* 0x000fea0003800000 */
.L_x_0:
[----:B------:R-:W0:Y:S02]  /*0130*/  SHFL.IDX PT, R5, R0, RZ, 0x1f ;  /* 0x00001fff00057589 */ /* 0x000e2400000e0000 */
[----:B0-----:R-:W-:-:S13]  /*0140*/  ISETP.NE.AND P0, PT, R5, RZ, PT ;  /* 0x000000ff0500720c */ /* 0x001fda0003f05270 */
[----:B------:R-:W-:Y:S05]  /*0150*/  @P0 BRA `(.L_x_2) ;  /* 0x0000000000500947 */ /* 0x000fea0003800000 */
[----:B------:R-:W0:Y:S01]  /*0160*/  S2UR UR8, SR_CgaCtaId ;  /* 0x00000000000879c3 */ /* 0x000e220000008800 */
[----:B------:R-:W-:Y:S01]  /*0170*/  UMOV UR4, 0x400 ;  /* 0x0000040000047882 */ /* 0x000fe20000000000 */
[----:B------:R-:W-:Y:S01]  /*0180*/  UMOV UR5, 0x1 ;  /* 0x0000000100057882 */ /* 0x000fe20000000000 */
[----:B------:R-:W-:Y:S01]  /*0190*/  UMOV UR6, 0x6 ;  /* 0x0000000600067882 */ /* 0x000fe20000000000 */
[----:B------:R-:W-:Y:S01]  /*01a0*/  ELECT P0, URZ, PT ;  /* 0x00000000003f782f */ /* 0x000fe20003800000 */
[----:B------:R-:W-:-:S04]  /*01b0*/  UIADD3 UR6, -UR6, 0x100000, URZ ;  /* 0x0010000006067890 */ /* 0x000fc8000fffe13f */
[----:B------:R-:W-:Y:S02]  /*01c0*/  USHF.L.U32 UR7, UR6, 0xb, URZ ;  /* 0x0000000b06077899 */ /* 0x000fe4000800063f */
[----:B------:R-:W-:Y:S02]  /*01d0*/  USHF.L.U32 UR6, UR6, 0x1, URZ ;  /* 0x0000000106067899 */ /* 0x000fe4000800063f */
[----:B0-----:R-:W-:Y:S02]  /*01e0*/  ULEA UR8, UR8, UR4, 0x18 ;  /* 0x0000000408087291 */ /* 0x001fe4000f8ec03f */
[----:B------:R-:W-:-:S04]  /*01f0*/  UIADD3 UR4, -UR5, 0x100000, URZ ;  /* 0x0010000005047890 */ /* 0x000fc8000fffe13f */
[----:B------:R-:W-:Y:S02]  /*0200*/  USHF.L.U32 UR5, UR4, 0xb, URZ ;  /* 0x0000000b04057899 */ /* 0x000fe4000800063f */
[----:B------:R-:W-:Y:S01]  /*0210*/  USHF.L.U32 UR4, UR4, 0x1, URZ ;  /* 0x0000000104047899 */ /* 0x000fe2000800063f */
[----:B------:R-:W0:Y:S11]  /*0220*/  FENCE.VIEW.ASYNC.S ;  /* 0x00000000000073c6 */ /* 0x000e360000000000 */
[----:B0-----:R0:W1:Y:S01]  /*0230*/  SYNCS.EXCH.64 URZ, [UR8], UR4 ;  /* 0x00000004083f75b2 */ /* 0x0010620008000100 */
[----:B------:R0:W2:Y:S01]  /*0240*/  SYNCS.EXCH.64 URZ, [UR8+0x18], UR6 ;  /* 0x00001806083f75b2 */ /* 0x0000a20008000100 */
[----:B------:R0:W3:Y:S01]  /*0250*/  SYNCS.EXCH.64 URZ, [UR8+0x8], UR4 ;  /* 0x00000804083f75b2 */ /* 0x0000e20008000100 */
[----:B------:R0:W4:Y:S01]  /*0260*/  SYNCS.EXCH.64 URZ, [UR8+0x20], UR6 ;  /* 0x00002006083f75b2 */ /* 0x0001220008000100 */
[----:B------:R0:W0:Y:S01]  /*0270*/  SYNCS.EXCH.64 URZ, [UR8+0x10], UR4 ;  /* 0x00001004083f75b2 */ /* 0x0000220008000100 */
[----:B------:R0:W0:Y:S01]  /*0280*/  SYNCS.EXCH.64 URZ, [UR8+0x28], UR6 ;  /* 0x00002806083f75b2 */ /* 0x0000220008000100 */
[----:B------:R-:W-:Y:S01]  /*0290*/  NOP ;  /* 0x0000000000007918 */ /* 0x000fe20000000000 */
.L_x_2:
[----:B------:R-:W-:Y:S01]  /*02a0*/  SHF.R.S32.HI R4, RZ, 0x1f, R63 ;  /* 0x0000001fff047819 */ /* 0x000fe2000001143f */
[----:B------:R-:W5:Y:S01]  /*02b0*/  SHFL.IDX PT, R0, R0, RZ, 0x1f ;  /* 0x00001fff00007589 */ /* 0x000f6200000e0000 */
[----:B0-----:R-:W0:Y:S01]  /*02c0*/  S2UR UR8, SR_CTAID.X ;  /* 0x00000000000879c3 */ /* 0x001e220000002500 */
[----:B------:R-:W-:Y:S02]  /*02d0*/  ELECT P0, URZ, PT ;  /* 0x00000000003f782f */ /* 0x000fe40003800000 */
[----:B------:R-:W-:Y:S01]  /*02e0*/  LEA.HI R4, R4, R63, RZ, 0x7 ;  /* 0x0000003f04047211 */ /* 0x000fe200078f38ff */
[----:B------:R-:W-:Y:S01]  /*02f0*/  ULDC UR4, c[0x0][0x150] ;  /* 0x0000540000047ab9 */ /* 0x000fe20000000800 */
[----:B------:R-:W-:Y:S01]  /*0300*/  SHF.R.S32.HI R6, RZ, 0x1f, R5 ;  /* 0x0000001fff067819 */ /* 0x000fe20000011405 */
[----:B------:R-:W-:Y:S01]  /*0310*/  NOP ;  /* 0x0000000000007918 */ /* 0x000fe20000000000 */
[----:B------:R-:W-:Y:S01]  /*0320*/  LOP3.LUT R4, R4, 0xffffff80, RZ, 0xc0, !PT ;  /* 0xffffff8004047812 */ /* 0x000fe200078ec0ff */
[----:B------:R-:W-:Y:S01]  /*0330*/  NOP ;  /* 0x0000000000007918 */ /* 0x000fe20000000000 */
[----:B------:R-:W-:Y:S01]  /*0340*/  LEA.HI R6, R6, R5, RZ, 0x2 ;  /* 0x0000000506067211 */ /* 0x000fe200078f10ff */
[----:B------:R-:W1:Y:S01]  /*0350*/  LDC R11, c[0x0][0x144] ;  /* 0x00005100ff0b7b82 */ /* 0x000e620000000800 */
[----:B------:R-:W-:Y:S01]  /*0360*/  IMAD.MOV.U32 R22, RZ, RZ, 0x1 ;  /* 0x00000001ff167424 */ /* 0x000fe200078e00ff */
[----:B------:R-:W-:Y:S01]  /*0370*/  ISETP.NE.AND P3, PT, R2, RZ, PT ;  /* 0x000000ff0200720c */ /* 0x000fe20003f65270 */
[----:B------:R-:W-:Y:S01]  /*0380*/  IMAD.IADD R8, R63, 0x1, -R4 ;  /* 0x000000013f087824 */ /* 0x000fe200078e0a04 */
[----:B------:R-:W-:Y:S01]  /*0390*/  LOP3.LUT R6, R6, 0x3ffffffc, RZ, 0xc0, !PT ;  /* 0x3ffffffc06067812 */ /* 0x000fe200078ec0ff */
[----:B------:R-:W2:Y:S03]  /*03a0*/  S2R R4, SR_CTAID.Y ;  /* 0x0000000000047919 */ /* 0x000ea60000002600 */
[----:B------:R-:W-:Y:S01]  /*03b0*/  SHF.R.S32.HI R9, RZ, 0x1f, R8 ;  /* 0x0000001fff097819 */ /* 0x000fe20000011408 */
[----:B------:R-:W-:Y:S01]  /*03c0*/  IMAD.IADD R6, R5, 0x1, -R6 ;  /* 0x0000000105067824 */ /* 0x000fe200078e0a06 */
[----:B------:R-:W3:Y:S02]  /*03d0*/  LDC R13, c[0x0][0x140] ;  /* 0x00005000ff0d7b82 */ /* 0x000ee40000000800 */
[----:B------:R-:W-:-:S02]  /*03e0*/  LEA.HI R9, R9, R8, RZ, 0x3 ;  /* 0x0000000809097211 */ /* 0x000fc400078f18ff */
[----:B-----5:R-:W-:Y:S02]  /*03f0*/  ISETP.NE.OR P0, PT, R0, RZ, !P0 ;  /* 0x000000ff0000720c */ /* 0x020fe40004705670 */
[--C-:B------:R-:W-:Y:S02]  /*0400*/  SHF.R.S32.HI R0, RZ, 0x3, R9.reuse ;  /* 0x00000003ff007819 */ /* 0x100fe40000011409 */
[----:B0-----:R-:W-:Y:S02]  /*0410*/  I2FP.F32.U32 R10, UR8 ;  /* 0x00000008000a7c45 */ /* 0x001fe40008201000 */
[----:B------:R-:W-:-:S03]  /*0420*/  SHF.R.S32.HI R9, RZ, 0x1f, R9 ;  /* 0x0000001fff097819 */ /* 0x000fc60000011409 */
[----:B------:R-:W-:Y:S01]  /*0430*/  FMUL R10, R10, UR4 ;  /* 0x000000040a0a7c20 */ /* 0x000fe20008400000 */
[----:B------:R-:W-:Y:S01]  /*0440*/  LEA.HI R9, R9, R0, RZ, 0x2 ;  /* 0x0000000009097211 */ /* 0x000fe200078f10ff */
[----:B------:R-:W-:Y:S02]  /*0450*/  ULDC UR4, c[0x0][0x154] ;  /* 0x0000550000047ab9 */ /* 0x000fe40000000800 */
[----:B------:R-:W-:Y:S01]  /*0460*/  VOTEU.ALL UP0, P0 ;  /* 0x00000000003f7886 */ /* 0x000fe20000000000 */
[----:B------:R-:W-:Y:S01]  /*0470*/  LOP3.LUT R9, R9, 0xfffffffc, RZ, 0xc0, !PT ;  /* 0xfffffffc09097812 */ /* 0x000fe200078ec0ff */
[----:B------:R-:W0:Y:S01]  /*0480*/  F2I.U32.TRUNC.NTZ R10, R10 ;  /* 0x0000000a000a7305 */ /* 0x000e22000020f000 */
[----:B------:R-:W-:Y:S02]  /*0490*/  VOTEU.ALL UP1, P0 ;  /* 0x00000000003f7886 */ /* 0x000fe40000020000 */
[----:B------:R-:W5:Y:S01]  /*04a0*/  @!UP0 S2UR UR7, SR_CgaCtaId ;  /* 0x00000000000789c3 */ /* 0x000f620000008800 */
[----:B------:R-:W-:Y:S01]  /*04b0*/  IMAD.IADD R9, R0, 0x1, -R9 ;  /* 0x0000000100097824 */ /* 0x000fe200078e0a09 */
[----:B------:R-:W-:Y:S01]  /*04c0*/  SHF.R.S32.HI R0, RZ, 0x1f, R3 ;  /* 0x0000001fff007819 */ /* 0x000fe20000011403 */
[----:B------:R-:W-:Y:S01]  /*04d0*/  @!UP0 UMOV UR6, 0x400 ;  /* 0x0000040000068882 */ /* 0x000fe20000000000 */
[----:B---3--:R-:W-:Y:S01]  /*04e0*/  ISETP.EQ.U32.AND P2, PT, R13, 0x1, PT ;  /* 0x000000010d00780c */ /* 0x008fe20003f42070 */
[----:B------:R-:W-:Y:S01]  /*04f0*/  IMAD R19, R6, 0x4, R9 ;  /* 0x0000000406137824 */ /* 0x000fe200078e0209 */
[----:B--2---:R-:W-:-:S02]  /*0500*/  I2FP.F32.U32 R12, R4 ;  /* 0x00000004000c7245 */ /* 0x004fc40000201000 */
[----:B------:R-:W2:Y:S01]  /*0510*/  LDC R9, c[0x0][0x148] ;  /* 0x00005200ff097b82 */ /* 0x000ea20000000800 */
[----:B------:R-:W-:Y:S02]  /*0520*/  LEA.HI R0, R0, R3, RZ, 0x2 ;  /* 0x0000000300007211 */ /* 0x000fe400078f10ff */
[----:B------:R-:W-:Y:S01]  /*0530*/  LEA.HI R6, R19, R19, RZ, 0x1 ;  /* 0x0000001313067211 */ /* 0x000fe200078f08ff */
[----:B0-----:R-:W-:Y:S02]  /*0540*/  IMAD.MOV R14, RZ, RZ, -R10 ;  /* 0x000000ffff0e7224 */ /* 0x001fe400078e0a0a */
[----:B------:R-:W-:Y:S01]  /*0550*/  FMUL R12, R12, UR4 ;  /* 0x000000040c0c7c20 */ /* 0x000fe20008400000 */
[----:B------:R-:W-:Y:S01]  /*0560*/  LOP3.LUT R0, R0, 0xfffffffc, RZ, 0xc0, !PT ;  /* 0xfffffffc00007812 */ /* 0x000fe200078ec0ff */
[----:B------:R-:W-:Y:S01]  /*0570*/  UMOV UR4, 0x20 ;  /* 0x0000002000047882 */ /* 0x000fe20000000000 */
[----:B------:R-:W-:Y:S01]  /*0580*/  LOP3.LUT R10, R6, 0xfffffffe, RZ, 0xc0, !PT ;  /* 0xfffffffe060a7812 */ /* 0x000fe200078ec0ff */
[----:B-1----:R-:W-:Y:S01]  /*0590*/  IMAD R6, R11, R14, UR8 ;  /* 0x000000080b067e24 */ /* 0x002fe2000f8e020e */
[----:B------:R-:W-:-:S04]  /*05a0*/  @!UP0 UIADD3 UR4, -UR4, 0x100000, URZ ;  /* 0x0010000004048890 */ /* 0x000fc8000fffe13f */
[----:B------:R-:W-:Y:S02]  /*05b0*/  @!UP0 USHF.L.U32 UR5, UR4, 0xb, URZ ;  /* 0x0000000b04058899 */ /* 0x000fe4000800063f */
[----:B------:R-:W-:Y:S01]  /*05c0*/  @!UP0 USHF.L.U32 UR4, UR4, 0x1, URZ ;  /* 0x0000000104048899 */ /* 0x000fe2000800063f */
[----:B------:R-:W0:Y:S01]  /*05d0*/  F2I.U32.TRUNC.NTZ R12, R12 ;  /* 0x0000000c000c7305 */ /* 0x000e22000020f000 */
[----:B------:R-:W-:Y:S02]  /*05e0*/  IMAD.IADD R3, R3, 0x1, -R0 ;  /* 0x0000000103037824 */ /* 0x000fe400078e0a00 */
[C---:B------:R-:W-:Y:S02]  /*05f0*/  IMAD.IADD R11, R19.reuse, 0x1, -R10 ;  /* 0x00000001130b7824 */ /* 0x040fe400078e0a0a */
[----:B------:R-:W-:Y:S01]  /*0600*/  IMAD.SHL.U32 R10, R19, 0x4, RZ ;  /* 0x00000004130a7824 */ /* 0x000fe200078e00ff */
[----:B-----5:R-:W-:Y:S01]  /*0610*/  @!UP0 ULEA UR6, UR7, UR6, 0x18 ;  /* 0x0000000607068291 */ /* 0x020fe2000f8ec03f */
[----:B------:R-:W-:Y:S01]  /*0620*/  ISETP.NE.AND P1, PT, R3, 0x3, PT ;  /* 0x000000030300780c */ /* 0x000fe20003f25270 */
[----:B------:R-:W-:Y:S01]  /*0630*/  VOTEU.ALL UP0, P0 ;  /* 0x00000000003f7886 */ /* 0x000fe20000000000 */
[----:B------:R-:W-:-:S02]  /*0640*/  ISETP.NE.AND P4, PT, R11, R6, PT ;  /* 0x000000060b00720c */ /* 0x000fc40003f85270 */
[----:B------:R-:W-:Y:S02]  /*0650*/  LOP3.LUT R19, R19, 0xc, R10, 0x78, !PT ;  /* 0x0000000c13137812 */ /* 0x000fe400078e780a */
[----:B------:R-:W-:Y:S01]  /*0660*/  LOP3.LUT P0, RZ, R8, 0x7, RZ, 0xc0, !PT ;  /* 0x0000000708ff7812 */ /* 0x000fe2000780c0ff */
[C---:B------:R-:W-:Y:S01]  /*0670*/  VIADD R8, R2.reuse, 0xffffffff ;  /* 0xffffffff02087836 */ /* 0x040fe20000000000 */
[----:B------:R-:W-:Y:S01]  /*0680*/  ISETP.EQ.OR P1, PT, R3, RZ, !P1 ;  /* 0x000000ff0300720c */ /* 0x000fe20004f22670 */
[----:B0-----:R-:W-:Y:S01]  /*0690*/  IMAD.MOV R23, RZ, RZ, -R12 ;  /* 0x000000ffff177224 */ /* 0x001fe200078e0a0c */
[----:B------:R-:W-:Y:S01]  /*06a0*/  ISETP.LT.U32.AND P0, PT, R19, 0x4, !P0 ;  /* 0x000000041300780c */ /* 0x000fe20004701070 */
[----:B------:R-:W0:Y:S02]  /*06b0*/  FENCE.VIEW.ASYNC.S ;  /* 0x00000000000073c6 */ /* 0x000e240000000000 */
[----:B0-----:R0:W1:Y:S01]  /*06c0*/  @!UP0 SYNCS.EXCH.64 URZ, [UR6+0x40], UR4 ;  /* 0x00004004063f85b2 */ /* 0x0010620008000100 */
[----:B------:R-:W-:Y:S01]  /*06d0*/  ISETP.EQ.AND P1, PT, R2, RZ, P1 ;  /* 0x000000ff0200720c */ /* 0x000fe20000f22270 */
[----:B--2---:R-:W-:Y:S01]  /*06e0*/  IMAD R11, R9, R23, R4 ;  /* 0x00000017090b7224 */ /* 0x004fe200078e0204 */
[----:B------:R-:W-:-:S02]  /*06f0*/  ISETP.GE.U32.AND P6, PT, R8, 0x2, PT ;  /* 0x000000020800780c */ /* 0x000fc40003fc6070 */
[----:B------:R-:W-:Y:S02]  /*0700*/  @P4 LEA.HI R0, R19, R19, RZ, 0x1 ;  /* 0x0000001313004211 */ /* 0x000fe400078f08ff */
[----:B------:R-:W-:Y:S02]  /*0710*/  SEL R18, RZ, 0x1, !P1 ;  /* 0x00000001ff127807 */ /* 0x000fe40004800000 */
[----:B------:R-:W-:Y:S02]  /*0720*/  @P4 SHF.R.S32.HI R0, RZ, 0x1, R0 ;  /* 0x00000001ff004819 */ /* 0x000fe40000011400 */
[----:B------:R-:W-:Y:S02]  /*0730*/  SEL R18, R18, 0x2, P6 ;  /* 0x0000000212127807 */ /* 0x000fe40003000000 */
[----:B------:R-:W-:Y:S02]  /*0740*/  @P4 ISETP.NE.AND P5, PT, R0, R11, PT ;  /* 0x0000000b0000420c */ /* 0x000fe40003fa5270 */
[----:B------:R-:W-:Y:S01]  /*0750*/  SEL R11, RZ, 0x1, !P0 ;  /* 0x00000001ff0b7807 */ /* 0x000fe20004000000 */
[----:B------:R0:W2:Y:S01]  /*0760*/  @!UP1 SYNCS.EXCH.64 URZ, [UR6+0x48], UR4 ;  /* 0x00004804063f95b2 */ /* 0x0000a20008000100 */
[----:B------:R-:W-:Y:S01]  /*0770*/  @P4 SEL R22, RZ, 0x1, P5 ;  /* 0x00000001ff164807 */ /* 0x000fe20002800000 */
[----:B------:R-:W-:Y:S01]  /*0780*/  NOP ;  /* 0x0000000000007918 */ /* 0x000fe20000000000 */
[----:B------:R-:W-:-:S02]  /*0790*/  LOP3.LUT R0, R63, 0x7f, RZ, 0xc0, !PT ;  /* 0x0000007f3f007812 */ /* 0x000fc400078ec0ff */
[----:B------:R-:W-:Y:S01]  /*07a0*/  LOP3.LUT R22, R22, R11, RZ, 0xc0, !PT ;  /* 0x0000000b16167212 */ /* 0x000fe200078ec0ff */
[----:B01----:R-:W-:Y:S06]  /*07b0*/  @!P2 BRA `(.L_x_3) ;  /* 0x000000000008a947 */ /* 0x003fec0003800000 */
[----:B--2-4-:R-:W-:Y:S01]  /*07c0*/  UCGABAR_ARV ;  /* 0x00000000000079c7 */ /* 0x014fe20008000000 */
[----:B------:R-:W-:Y:S05]  /*07d0*/  BRA `(.L_x_4) ;  /* 0x0000000000047947 */ /* 0x000fea0003800000 */
.L_x_3:
[----:B--2-4-:R-:W-:Y:S01]  /*07e0*/  NOP ;  /* 0x0000000000007918 */ /* 0x014fe20000000000 */
.L_x_4:
[----:B------:R-:W0:Y:S01]  /*07f0*/  LDC R2, c[0x0][0x65c] ;  /* 0x00019700ff027b82 */ /* 0x000e220000000800 */
[----:B------:R-:W-:Y:S02]  /*0800*/  IMAD.U32 R10, RZ, RZ, UR8 ;  /* 0x00000008ff0a7e24 */ /* 0x000fe4000f8e00ff */
[----:B------:R-:W-:Y:S01]  /*0810*/  IMAD.MOV.U32 R11, RZ, RZ, RZ ;  /* 0x000000ffff0b7224 */ /* 0x000fe200078e00ff */
[----:B0-----:R-:W-:-:S04]  /*0820*/  ISETP.NE.AND P1, PT, R2, 0x1, PT ;  /* 0x000000010200780c */ /* 0x001fc80003f25270 */
[----:B------:R-:W-:-:S09]  /*0830*/  P2R R5, PR, RZ, 0x2 ;  /* 0x00000002ff057803 */ /* 0x000fd20000000000 */
[----:B------:R-:W0:Y:S01]  /*0840*/  @P1 LDC R17, c[0x0][0x10] ;  /* 0x00000400ff111b82 */ /* 0x000e220000000800 */
[----:B------:R-:W-:Y:S02]  /*0850*/  @P1 IMAD.MOV.U32 R5, RZ, RZ, RZ ;  /* 0x000000ffff051224 */ /* 0x000fe400078e00ff */
[----:B------:R-:W-:-:S05]  /*0860*/  @P1 IMAD.MOV.U32 R15, RZ, RZ, RZ ;  /* 0x000000ffff0f1224 */ /* 0x000fca00078e00ff */
[----:B------:R-:W1:Y:S01]  /*0870*/  @!P1 LDC R13, c[0x0][0xc] ;  /* 0x00000300ff0d9b82 */ /* 0x000e620000000800 */
[----:B------:R-:W-:Y:S01]  /*0880*/  ULDC UR4, c[0x0][0xc] ;  /* 0x0000030000047ab9 */ /* 0x000fe20000000800 */
[----:B------:R-:W-:Y:S01]  /*0890*/  ULDC UR5, c[0x0][0x10] ;  /* 0x0000040000057ab9 */ /* 0x000fe20000000800 */
[----:B------:R-:W-:Y:S01]  /*08a0*/  ULDC UR6, c[0x0][0x14] ;  /* 0x0000050000067ab9 */ /* 0x000fe20000000800 */
[----:B------:R-:W-:-:S04]  /*08b0*/  UIMAD.WIDE.U32 UR4, UR4, UR5, URZ ;  /* 0x00000005040472a5 */ /* 0x000fc8000f8e003f */
[----:B------:R-:W-:Y:S02]  /*08c0*/  UIMAD.WIDE.U32 UR38, UR4, UR6, URZ ;  /* 0x00000006042672a5 */ /* 0x000fe4000f8e003f */
[----:B------:R-:W-:-:S04]  /*08d0*/  UIMAD UR41, UR5, UR6, URZ ;  /* 0x00000006052972a4 */ /* 0x000fc8000f8e023f */
[----:B------:R-:W-:Y:S01]  /*08e0*/  UIADD3 UR41, UR39, UR41, URZ ;  /* 0x0000002927297290 */ /* 0x000fe2000fffe03f */
[----:B0-----:R-:W-:-:S04]  /*08f0*/  @P1 IMAD.WIDE.U32 R16, R17, UR8, R4 ;  /* 0x0000000811101c25 */ /* 0x001fc8000f8e0004 */
[----:B------:R-:W-:Y:S02]  /*0900*/  @P1 IMAD.IADD R17, R17, 0x1, R15 ;  /* 0x0000000111111824 */ /* 0x000fe400078e020f */
[----:B-1----:R-:W-:-:S04]  /*0910*/  @!P1 IMAD.WIDE.U32 R10, R4, R13, R10 ;  /* 0x0000000d040a9225 */ /* 0x002fc800078e000a */
[----:B------:R-:W-:Y:S02]  /*0920*/  @!P1 IMAD.MOV.U32 R16, RZ, RZ, R10 ;  /* 0x000000ffff109224 */ /* 0x000fe400078e000a */
[----:B------:R-:W-:Y:S01]  /*0930*/  @!P1 IMAD.MOV.U32 R17, RZ, RZ, R11 ;  /* 0x000000ffff119224 */ /* 0x000fe200078e000b */
[----:B------:R-:W-:Y:S06]  /*0940*/  @!P2 BRA `(.L_x_5) ;  /* 0x00000000000ca947 */ /* 0x000fec0003800000 */
[----:B------:R-:W-:Y:S01]  /*0950*/  UCGABAR_WAIT ;  /* 0x0000000000007dc7 */ /* 0x000fe20008000000 */
[----:B------:R-:W-:Y:S01]  /*0960*/  CCTL.IVALL ;  /* 0x00000000ff00798f */ /* 0x000fe20002000000 */
[----:B------:R-:W-:Y:S05]  /*0970*/  BRA `(.L_x_6) ;  /* 0x0000000000047947 */ /* 0x000fea0003800000 */
.L_x_5:
[----:B------:R-:W-:Y:S06]  /*0980*/  BAR.SYNC.DEFER_BLOCKING 0x0 ;  /* 0x0000000000007b1d */ /* 0x000fec0000010000 */
.L_x_6:
[----:B------:R-:W-:Y:S05]  /*0990*/  @!P3 BRA `(.L_x_7) ;  /* 0x0000004000e4b947 */ /* 0x000fea0003800000 */
[----:B------:R-:W-:-:S13]  /*09a0*/  ISETP.GT.U32.AND P0, PT, R8, 0x1, PT ;  /* 0x000000010800780c */ /* 0x000fda0003f04070 */
[----:B------:R-:W-:Y:S05]  /*09b0*/  @P0 EXIT ;  /* 0x000000000000094d */ /* 0x000fea0003800000 */
[----:B------:R-:W-:Y:S01]  /*09c0*/  ULDC.64 UR4, c[0x0][0x650] ;  /* 0x0001940000047ab9 */ /* 0x000fe20000000a00 */
[----:B------:R-:W-:Y:S01]  /*09d0*/  PRMT R3, RZ, 0x7610, R3 ;  /* 0x00007610ff037816 */ /* 0x000fe20000000003 */
[----:B------:R-:W-:Y:S01]  /*09e0*/  IMAD.MOV.U32 R71, RZ, RZ, -0x1 ;  /* 0xffffffffff477424 */ /* 0x000fe200078e00ff */
[----:B------:R-:W-:Y:S01]  /*09f0*/  ISETP.GE.U32.AND P0, PT, R16, UR4, PT ;  /* 0x0000000410007c0c */ /* 0x000fe2000bf06070 */
[----:B------:R-:W-:Y:S02]  /*0a00*/  IMAD.MOV.U32 R70, RZ, RZ, -0x1 ;  /* 0xffffffffff467424 */ /* 0x000fe400078e00ff */
[----:B------:R-:W-:Y:S01]  /*0a10*/  IMAD.MOV.U32 R69, RZ, RZ, -0x1 ;  /* 0xffffffffff457424 */ /* 0x000fe200078e00ff */
[----:B------:R-:W-:-:S13]  /*0a20*/  ISETP.GE.U32.AND.EX P0, PT, R17, UR5, PT, P0 ;  /* 0x0000000511007c0c */ /* 0x000fda000bf06100 */
[----:B------:R-:W-:Y:S05]  /*0a30*/  @P0 BRA `(.L_x_8) ;  /* 0x0000000400280947 */ /* 0x000fea0003800000 */
[----:B------:R-:W0:Y:S01]  /*0a40*/  LDC.64 R24, c[0x0][0x628] ;  /* 0x00018a00ff187b82 */ /* 0x000e220000000a00 */
[----:B------:R-:W-:Y:S02]  /*0a50*/  IMAD.MOV.U32 R10, RZ, RZ, R16 ;  /* 0x000000ffff0a7224 */ /* 0x000fe400078e0010 */
[----:B------:R-:W-:-:S05]  /*0a60*/  IMAD.MOV.U32 R11, RZ, RZ, R17 ;  /* 0x000000ffff0b7224 */ /* 0x000fca00078e0011 */
[----:B------:R-:W1:Y:S08]  /*0a70*/  LDC R8, c[0x0][0x630] ;  /* 0x00018c00ff087b82 */ /* 0x000e700000000800 */
[----:B------:R-:W2:Y:S01]  /*0a80*/  LDC.64 R26, c[0x0][0x620] ;  /* 0x00018800ff1a7b82 */ /* 0x000ea20000000a00 */
[----:B0-----:R-:W-:-:S04]  /*0a90*/  ISETP.NE.U32.AND P0, PT, R24, RZ, PT ;  /* 0x000000ff1800720c */ /* 0x001fc80003f05070 */
[----:B------:R-:W-:-:S13]  /*0aa0*/  ISETP.NE.AND.EX P0, PT, R25, RZ, PT, P0 ;  /* 0x000000ff1900720c */ /* 0x000fda0003f05300 */
[----:B-12---:R-:W-:Y:S05]  /*0ab0*/  @!P0 BRA `(.L_x_9) ;  /* 0x0000000000288947 */ /* 0x006fea0003800000 */
[----:B------:R-:W0:Y:S02]  /*0ac0*/  LDC R3, c[0x0][0x634] ;  /* 0x00018d00ff037b82 */ /* 0x000e240000000800 */
[----:B0-----:R-:W-:-:S05]  /*0ad0*/  IADD3 R3, P0, R16, R3, RZ ;  /* 0x0000000310037210 */ /* 0x001fca0007f1e0ff */
[----:B------:R-:W-:-:S04]  /*0ae0*/  IMAD.X R21, RZ, RZ, R17, P0 ;  /* 0x000000ffff157224 */ /* 0x000fc800000e0611 */
[----:B------:R-:W-:-:S04]  /*0af0*/  IMAD.WIDE.U32 R10, R21, R24, RZ ;  /* 0x00000018150a7225 */ /* 0x000fc800078e00ff */
[----:B------:R-:W-:-:S04]  /*0b00*/  IMAD.WIDE.U32 R12, P0, R3, R25, R10 ;  /* 0x00000019030c7225 */ /* 0x000fc8000780000a */
[----:B------:R-:W-:-:S04]  /*0b10*/  IMAD.WIDE.U32 R10, R3, R24, RZ ;  /* 0x00000018030a7225 */ /* 0x000fc800078e00ff */
[----:B------:R-:W-:Y:S01]  /*0b20*/  IMAD.X R15, RZ, RZ, RZ, P0 ;  /* 0x000000ffff0f7224 */ /* 0x000fe200000e06ff */
[----:B------:R-:W-:Y:S01]  /*0b30*/  IADD3 RZ, P0, R11, R12, RZ ;  /* 0x0000000c0bff7210 */ /* 0x000fe20007f1e0ff */
[----:B------:R-:W-:-:S04]  /*0b40*/  IMAD.MOV.U32 R14, RZ, RZ, R13 ;  /* 0x000000ffff0e7224 */ /* 0x000fc800078e000d */
[----:B------:R-:W-:-:S08]  /*0b50*/  IMAD.WIDE.U32.X R10, R21, R25, R14, P0 ;  /* 0x00000019150a7225 */ /* 0x000fd000000e040e */
.L_x_9:
[----:B------:R-:W0:Y:S01]  /*0b60*/  LDC.64 R30, c[0x0][0x640] ;  /* 0x00019000ff1e7b82 */ /* 0x000e220000000a00 */
[-CC-:B------:R-:W-:Y:S01]  /*0b70*/  SHF.R.U64 R69, R10, R8.reuse, R11.reuse ;  /* 0x000000080a457219 */ /* 0x180fe2000000120b */
[----:B------:R-:W-:Y:S01]  /*0b80*/  IMAD R29, R9, R23, R4 ;  /* 0x00000017091d7224 */ /* 0x000fe200078e0204 */
[----:B------:R-:W-:Y:S01]  /*0b90*/  SHF.R.U32.HI R3, RZ, R8, R11 ;  /* 0x00000008ff037219 */ /* 0x000fe2000001160b */
[----:B------:R-:W-:Y:S01]  /*0ba0*/  IMAD.MOV.U32 R23, RZ, RZ, 0x1 ;  /* 0x00000001ff177424 */ /* 0x000fe200078e00ff */
[----:B------:R-:W-:-:S03]  /*0bb0*/  IADD3 R5, P0, RZ, -R69, RZ ;  /* 0x80000045ff057210 */ /* 0x000fc60007f1e0ff */
[----:B------:R-:W1:Y:S02]  /*0bc0*/  LDC R12, c[0x0][0x618] ;  /* 0x00018600ff0c7b82 */ /* 0x000e640000000800 */
[----:B------:R-:W-:Y:S02]  /*0bd0*/  IMAD.X R3, RZ, RZ, ~R3, P0 ;  /* 0x000000ffff037224 */ /* 0x000fe400000e0e03 */
[----:B------:R-:W-:-:S04]  /*0be0*/  IMAD.WIDE.U32 R10, R5, R26, R16 ;  /* 0x0000001a050a7225 */ /* 0x000fc800078e0010 */
[----:B------:R-:W2:Y:S01]  /*0bf0*/  LDC R20, c[0x0][0x608] ;  /* 0x00018200ff147b82 */ /* 0x000ea20000000800 */
[----:B------:R-:W-:Y:S02]  /*0c00*/  IMAD R8, R3, R26, RZ ;  /* 0x0000001a03087224 */ /* 0x000fe400078e02ff */
[----:B------:R-:W-:Y:S02]  /*0c10*/  IMAD.MOV.U32 R3, RZ, RZ, -0x1 ;  /* 0xffffffffff037424 */ /* 0x000fe400078e00ff */
[----:B------:R-:W-:-:S03]  /*0c20*/  IMAD R5, R5, R27, R8 ;  /* 0x0000001b05057224 */ /* 0x000fc600078e0208 */
[----:B------:R-:W3:Y:S01]  /*0c30*/  LDC R28, c[0x0][0x658] ;  /* 0x00019600ff1c7b82 */ /* 0x000ee20000000800 */
[----:B------:R-:W-:Y:S01]  /*0c40*/  IMAD.IADD R5, R11, 0x1, R5 ;  /* 0x000000010b057824 */ /* 0x000fe200078e0205 */
[----:B0-----:R-:W-:-:S04]  /*0c50*/  ISETP.NE.U32.AND P0, PT, R30, RZ, PT ;  /* 0x000000ff1e00720c */ /* 0x001fc80003f05070 */
[----:B------:R-:W-:Y:S02]  /*0c60*/  ISETP.NE.AND.EX P0, PT, R31, RZ, PT, P0 ;  /* 0x000000ff1f00720c */ /* 0x000fe40003f05300 */
[----:B------:R-:W0:Y:S01]  /*0c70*/  LDC R24, c[0x0][0x600] ;  /* 0x00018000ff187b82 */ /* 0x000e220000000800 */
[-CC-:B-1----:R-:W-:Y:S02]  /*0c80*/  SHF.R.U64 R14, R10, R12.reuse, R5.reuse ;  /* 0x0000000c0a0e7219 */ /* 0x182fe40000001205 */
[----:B------:R-:W-:-:S05]  /*0c90*/  SHF.R.U32.HI R5, RZ, R12, R5 ;  /* 0x0000000cff057219 */ /* 0x000fca0000011605 */
[----:B------:R-:W1:Y:S01]  /*0ca0*/  LDC R15, c[0x0][0x648] ;  /* 0x00019200ff0f7b82 */ /* 0x000e620000000800 */
[-CC-:B--2---:R-:W-:Y:S02]  /*0cb0*/  SHF.R.U64 R27, R14, R20.reuse, R5.reuse ;  /* 0x000000140e1b7219 */ /* 0x184fe40000001205 */
[----:B------:R-:W-:-:S05]  /*0cc0*/  SHF.R.U32.HI R5, RZ, R20, R5 ;  /* 0x00000014ff057219 */ /* 0x000fca0000011605 */
[----:B------:R-:W2:Y:S01]  /*0cd0*/  LDC R21, c[0x0][0x638] ;  /* 0x00018e00ff157b82 */ /* 0x000ea20000000800 */
[-CC-:B---3--:R-:W-:Y:S02]  /*0ce0*/  SHF.R.U64 R20, R27, R28.reuse, R5.reuse ;  /* 0x0000001c1b147219 */ /* 0x188fe40000001205 */
[-C--:B------:R-:W-:Y:S02]  /*0cf0*/  SHF.L.U32 R3, R3, R28.reuse, RZ ;  /* 0x0000001c03037219 */ /* 0x080fe400000006ff */
[----:B------:R-:W-:Y:S01]  /*0d00*/  SHF.R.U32.HI R5, RZ, R28, R5 ;  /* 0x0000001cff057219 */ /* 0x000fe20000011605 */
[----:B------:R-:W-:Y:S01]  /*0d10*/  IMAD.MOV.U32 R4, RZ, RZ, R20 ;  /* 0x000000ffff047224 */ /* 0x000fe200078e0014 */
[----:B------:R-:W-:Y:S01]  /*0d20*/  LOP3.LUT R12, RZ, R3, RZ, 0x33, !PT ;  /* 0x00000003ff0c7212 */ /* 0x000fe200078e33ff */
[----:B------:R-:W3:Y:S01]  /*0d30*/  LDC R25, c[0x0][0x610] ;  /* 0x00018400ff197b82 */ /* 0x000ee20000000800 */
[----:B------:R-:W-:Y:S05]  /*0d40*/  @!P0 BRA `(.L_x_10) ;  /* 0x0000000000288947 */ /* 0x000fea0003800000 */
[----:B------:R-:W4:Y:S02]  /*0d50*/  LDC R3, c[0x0][0x64c] ;  /* 0x00019300ff037b82 */ /* 0x000f240000000800 */
[----:B----4-:R-:W-:-:S05]  /*0d60*/  IADD3 R3, P0, R20, R3, RZ ;  /* 0x0000000314037210 */ /* 0x010fca0007f1e0ff */
        /* <DEDUP_REMOVED lines=8> */
.L_x_10:
[----:B-1----:R-:W-:Y:S01]  /*0df0*/  SHF.R.U64 R4, R4, R15, R5 ;  /* 0x0000000f04047219 */ /* 0x002fe20000001205 */
[----:B0-----:R-:W-:Y:S01]  /*0e00*/  VIADD R5, R24, 0xffffffff ;  /* 0xffffffff18057836 */ /* 0x001fe20000000000 */
[----:B------:R-:W-:Y:S02]  /*0e10*/  SHF.L.U32 R3, R23, R28, RZ ;  /* 0x0000001c17037219 */ /* 0x000fe400000006ff */
[----:B------:R-:W-:Y:S01]  /*0e20*/  LOP3.LUT R12, R27, R12, RZ, 0xc0, !PT ;  /* 0x0000000c1b0c7212 */ /* 0x000fe200078ec0ff */
[----:B------:R-:W-:Y:S01]  /*0e30*/  IMAD.MOV R8, RZ, RZ, -R4 ;  /* 0x000000ffff087224 */ /* 0x000fe200078e0a04 */
[----:B------:R-:W-:Y:S02]  /*0e40*/  SEL R6, R6, R29, !P1 ;  /* 0x0000001d06067207 */ /* 0x000fe40004800000 */
[----:B------:R-:W-:Y:S01]  /*0e50*/  LOP3.LUT R5, R14, R5, RZ, 0xc0, !PT ;  /* 0x000000050e057212 */ /* 0x000fe200078ec0ff */
[----:B------:R-:W-:Y:S02]  /*0e60*/  IMAD R9, R3, R4, R12 ;  /* 0x0000000403097224 */ /* 0x000fe400078e020c */
[----:B--2---:R-:W-:-:S02]  /*0e70*/  IMAD R3, R8, R21, R20 ;  /* 0x0000001508037224 */ /* 0x004fc400078e0214 */
[----:B---3--:R-:W-:Y:S02]  /*0e80*/  IMAD R6, R9, R25, R6 ;  /* 0x0000001909067224 */ /* 0x008fe400078e0206 */
[----:B------:R-:W-:Y:S02]  /*0e90*/  IMAD R71, R3, R24, R5 ;  /* 0x0000001803477224 */ /* 0x000fe400078e0205 */
[----:B------:R-:W-:-:S03]  /*0ea0*/  IMAD.MOV.U32 R4, RZ, RZ, 0x1 ;  /* 0x00000001ff047424 */ /* 0x000fc600078e00ff */
[----:B------:R-:W-:Y:S02]  /*0eb0*/  SEL R70, R71, R6, !P1 ;  /* 0x0000000647467207 */ /* 0x000fe40004800000 */
[----:B------:R-:W-:Y:S02]  /*0ec0*/  PRMT R3, R4, 0x7610, R3 ;  /* 0x0000761004037816 */ /* 0x000fe40000000003 */
[----:B------:R-:W-:-:S07]  /*0ed0*/  SEL R71, R6, R71, !P1 ;  /* 0x0000004706477207 */ /* 0x000fce0004800000 */
.L_x_8:
[----:B------:R-:W-:-:S08]  /*0ee0*/  NOP ;  /* 0x0000000000007918 */ /* 0x000fd00000000000 */
[----:B------:R-:W0:Y:S02]  /*0ef0*/  USETMAXREG.TRY_ALLOC.CTAPOOL UP0, 0xe8 ;  /* 0x000000e8000079c8 */ /* 0x000e240008000600 */
[----:B0-----:R-:W-:-:S13]  /*0f00*/  PLOP3.LUT P0, PT, PT, PT, UP0, 0x80, 0x0 ;  /* 0x000000000000781c */ /* 0x001fda0003f0f008 */
[----:B------:R-:W-:Y:S05]  /*0f10*/  @!P0 BRA `(.L_x_8) ;  /* 0xfffffffc00f08947 */ /* 0x000fea000383ffff */
[----:B------:R-:W-:Y:S01]  /*0f20*/  ULDC.64 UR4, c[0x0][0x598] ;  /* 0x0001660000047ab9 */ /* 0x000fe20000000a00 */
[----:B------:R-:W-:Y:S01]  /*0f30*/  ULDC.64 UR36, c[0x0][0x208] ;  /* 0x0000820000247ab9 */ /* 0x000fe20000000a00 */
[----:B------:R-:W-:-:S04]  /*0f40*/  ISETP.NE.U32.AND P0, PT, RZ, UR4, PT ;  /* 0x00000004ff007c0c */ /* 0x000fc8000bf05070 */
[----:B------:R-:W-:-:S13]  /*0f50*/  ISETP.NE.AND.EX P0, PT, RZ, UR5, PT, P0 ;  /* 0x00000005ff007c0c */ /* 0x000fda000bf05300 */
[----:B------:R-:W-:Y:S05]  /*0f60*/  @!P0 BRA `(.L_x_11) ;  /* 0x00000000001c8947 */ /* 0x000fea0003800000 */
[----:B------:R-:W0:Y:S02]  /*0f70*/  LDC.64 R4, c[0x0][0x598] ;  /* 0x00016600ff047b82 */ /* 0x000e240000000a00 */
[----:B0-----:R-:W2:Y:S02]  /*0f80*/  LDG.E.64 R4, desc[UR36][R4.64] ;  /* 0x0000002404047981 */ /* 0x001ea4000c1e1b00 */
[----:B--2---:R-:W-:-:S04]  /*0f90*/  ISETP.NE.U32.AND P0, PT, R4, RZ, PT ;  /* 0x000000ff0400720c */ /* 0x004fc80003f05070 */
[----:B------:R-:W-:-:S13]  /*0fa0*/  ISETP.NE.AND.EX P0, PT, R5, RZ, PT, P0 ;  /* 0x000000ff0500720c */ /* 0x000fda0003f05300 */
[----:B------:R-:W-:Y:S05]  /*0fb0*/  @!P0 BRA `(.L_x_11) ;  /* 0x0000000000088947 */ /* 0x000fea0003800000 */
[----:B------:R0:W5:Y:S01]  /*0fc0*/  LD.E R23, desc[UR36][R4.64] ;  /* 0x0000002404177980 */ /* 0x000162000c101900 */
[----:B------:R-:W-:Y:S05]  /*0fd0*/  BRA `(.L_x_12) ;  /* 0x0000000000247947 */ /* 0x000fea0003800000 */
.L_x_11:
[----:B------:R-:W-:Y:S02]  /*0fe0*/  ULDC.64 UR4, c[0x0][0x588] ;  /* 0x0001620000047ab9 */ /* 0x000fe40000000a00 */
[----:B------:R-:W-:-:S04]  /*0ff0*/  ISETP.NE.U32.AND P0, PT, RZ, UR4, PT ;  /* 0x00000004ff007c0c */ /* 0x000fc8000bf05070 */
[----:B------:R-:W-:-:S13]  /*1000*/  ISETP.NE.AND.EX P0, PT, RZ, UR5, PT, P0 ;  /* 0x00000005ff007c0c */ /* 0x000fda000bf05300 */
[----:B------:R-:W-:Y:S05]  /*1010*/  @!P0 BRA `(.L_x_13) ;  /* 0x00000000000c8947 */ /* 0x000fea0003800000 */
[----:B------:R-:W0:Y:S02]  /*1020*/  LDC.64 R4, c[0x0][0x588] ;  /* 0x00016200ff047b82 */ /* 0x000e240000000a00 */
[----:B0-----:R1:W5:Y:S01]  /*1030*/  LDG.E R23, desc[UR36][R4.64] ;  /* 0x0000002404177981 */ /* 0x001362000c1e1900 */
[----:B------:R-:W-:Y:S05]  /*1040*/  BRA `(.L_x_12) ;  /* 0x0000000000087947 */ /* 0x000fea0003800000 */
.L_x_13:
[----:B------:R-:W-:Y:S02]  /*1050*/  ULDC UR4, c[0x0][0x580] ;  /* 0x0001600000047ab9 */ /* 0x000fe40000000800 */
[----:B------:R-:W-:-:S07]  /*1060*/  IMAD.U32 R23, RZ, RZ, UR4 ;  /* 0x00000004ff177e24 */ /* 0x000fce000f8e00ff */
.L_x_12:
[----:B------:R-:W-:Y:S02]  /*1070*/  ULDC.64 UR4, c[0x0][0x5a0] ;  /* 0x0001680000047ab9 */ /* 0x000fe40000000a00 */
[----:B------:R-:W-:-:S04]  /*1080*/  ISETP.NE.U32.AND P0, PT, RZ, UR4, PT ;  /* 0x00000004ff007c0c */ /* 0x000fc8000bf05070 */
[----:B------:R-:W-:-:S13]  /*1090*/  ISETP.NE.AND.EX P0, PT, RZ, UR5, PT, P0 ;  /* 0x00000005ff007c0c */ /* 0x000fda000bf05300 */
[----:B------:R-:W-:Y:S05]  /*10a0*/  @!P0 BRA `(.L_x_14) ;  /* 0x00000000001c8947 */ /* 0x000fea0003800000 */
[----:B01----:R-:W0:Y:S02]  /*10b0*/  LDC.64 R4, c[0x0][0x5a0] ;  /* 0x00016800ff047b82 */ /* 0x003e240000000a00 */
[----:B0-----:R-:W2:Y:S02]  /*10c0*/  LDG.E.64 R4, desc[UR36][R4.64] ;  /* 0x0000002404047981 */ /* 0x001ea4000c1e1b00 */
[----:B--2---:R-:W-:-:S04]  /*10d0*/  ISETP.NE.U32.AND P0, PT, R4, RZ, PT ;  /* 0x000000ff0400720c */ /* 0x004fc80003f05070 */
[----:B------:R-:W-:-:S13]  /*10e0*/  ISETP.NE.AND.EX P0, PT, R5, RZ, PT, P0 ;  /* 0x000000ff0500720c */ /* 0x000fda0003f05300 */
[----:B------:R-:W-:Y:S05]  /*10f0*/  @!P0 BRA `(.L_x_14) ;  /* 0x0000000000088947 */ /* 0x000fea0003800000 */
[----:B------:R0:W5:Y:S01]  /*1100*/  LD.E R58, desc[UR36][R4.64] ;  /* 0x00000024043a7980 */ /* 0x000162000c101900 */
[----:B------:R-:W-:Y:S05]  /*1110*/  BRA `(.L_x_15) ;  /* 0x0000000000247947 */ /* 0x000fea0003800000 */
.L_x_14:
[----:B------:R-:W-:Y:S02]  /*1120*/  ULDC.64 UR4, c[0x0][0x590] ;  /* 0x0001640000047ab9 */ /* 0x000fe40000000a00 */
[----:B------:R-:W-:-:S04]  /*1130*/  ISETP.NE.U32.AND P0, PT, RZ, UR4, PT ;  /* 0x00000004ff007c0c */ /* 0x000fc8000bf05070 */
[----:B------:R-:W-:-:S13]  /*1140*/  ISETP.NE.AND.EX P0, PT, RZ, UR5, PT, P0 ;  /* 0x00000005ff007c0c */ /* 0x000fda000bf05300 */
[----:B------:R-:W-:Y:S05]  /*1150*/  @!P0 BRA `(.L_x_16) ;  /* 0x00000000000c8947 */ /* 0x000fea0003800000 */
[----:B------:R-:W2:Y:S02]  /*1160*/  LDC.64 R58, c[0x0][0x590] ;  /* 0x00016400ff3a7b82 */ /* 0x000ea40000000a00 */
[----:B--2---:R2:W5:Y:S01]  /*1170*/  LDG.E R58, desc[UR36][R58.64] ;  /* 0x000000243a3a7981 */ /* 0x004562000c1e1900 */
[----:B------:R-:W-:Y:S05]  /*1180*/  BRA `(.L_x_15) ;  /* 0x0000000000087947 */ /* 0x000fea0003800000 */
.L_x_16:
[----:B------:R-:W-:Y:S02]  /*1190*/  ULDC UR4, c[0x0][0x584] ;  /* 0x0001610000047ab9 */ /* 0x000fe40000000800 */
[----:B------:R-:W-:-:S07]  /*11a0*/  IMAD.U32 R58, RZ, RZ, UR4 ;  /* 0x00000004ff3a7e24 */ /* 0x000fce000f8e00ff */
.L_x_15:
[----:B------:R-:W-:-:S13]  /*11b0*/  LOP3.LUT P0, RZ, R3, 0xff, RZ, 0xc0, !PT ;  /* 0x000000ff03ff7812 */ /* 0x000fda000780c0ff */
[----:B------:R-:W-:Y:S05]  /*11c0*/  @!P0 EXIT ;  /* 0x000000000000894d */ /* 0x000fea0003800000 */
[----:B------:R-:W3:Y:S01]  /*11d0*/  LDC R61, c[0x0][0x658] ;  /* 0x00019600ff3d7b82 */ /* 0x000ee20000000800 */
[----:B------:R-:W-:Y:S01]  /*11e0*/  LOP3.LUT R7, R7, 0x1, RZ, 0xc0, !PT ;  /* 0x0000000107077812 */ /* 0x000fe200078ec0ff */
[----:B------:R-:W-:Y:S01]  /*11f0*/  ULDC.64 UR6, c[0x0][0x288] ;  /* 0x0000a20000067ab9 */ /* 0x000fe20000000a00 */
[----:B------:R-:W-:Y:S01]  /*1200*/  SHF.R.U32.HI R3, RZ, 0x2, R63 ;  /* 0x00000002ff037819 */ /* 0x000fe2000001163f */
[----:B------:R-:W-:Y:S01]  /*1210*/  UIADD3 UR4, UR7, 0x3f, URZ ;  /* 0x0000003f07047890 */ /* 0x000fe2000fffe03f */
[----:B------:R-:W-:Y:S01]  /*1220*/  SHF.R.U32.HI R0, RZ, 0x1, R0 ;  /* 0x00000001ff007819 */ /* 0x000fe20000011600 */
[----:B------:R-:W-:Y:S01]  /*1230*/  IMAD.SHL.U32 R56, R7, 0x40, RZ ;  /* 0x0000004007387824 */ /* 0x000fe200078e00ff */
[----:B------:R-:W-:Y:S01]  /*1240*/  LOP3.LUT R3, R3, 0x7, RZ, 0xc0, !PT ;  /* 0x0000000703037812 */ /* 0x000fe200078ec0ff */
[----:B------:R-:W4:Y:S01]  /*1250*/  LDC.64 R8, c[0x0][0x5c8] ;  /* 0x00017200ff087b82 */ /* 0x000f220000000a00 */
[----:B------:R-:W-:Y:S01]  /*1260*/  USHF.R.S32.HI UR5, URZ, 0x1f, UR4 ;  /* 0x0000001f3f057899 */ /* 0x000fe20008011404 */
[----:B------:R-:W-:Y:S01]  /*1270*/  LOP3.LUT R0, R0, 0x30, RZ, 0xc0, !PT ;  /* 0x0000003000007812 */ /* 0x000fe200078ec0ff */
[----:B------:R-:W-:Y:S01]  /*1280*/  IMAD.MOV.U32 R6, RZ, RZ, 0x1 ;  /* 0x00000001ff067424 */ /* 0x000fe200078e00ff */
[--C-:B------:R-:W-:Y:S01]  /*1290*/  LOP3.LUT R56, R56, 0x40, R3.reuse, 0xe2, !PT ;  /* 0x0000004038387812 */ /* 0x100fe200078ee203 */
[----:B------:R-:W-:Y:S01]  /*12a0*/  ULEA.HI UR5, UR5, UR4, URZ, 0x6 ;  /* 0x0000000405057291 */ /* 0x000fe2000f8f303f */
[-C--:B01----:R-:W-:Y:S01]  /*12b0*/  IADD3 R4, RZ, -R0.reuse, -R3 ;  /* 0x80000000ff047210 */ /* 0x083fe20007ffe803 */
[----:B------:R-:W-:Y:S01]  /*12c0*/  IMAD.U32 R5, RZ, RZ, UR6 ;  /* 0x00000006ff057e24 */ /* 0x000fe2000f8e00ff */
[----:B------:R-:W0:Y:S01]  /*12d0*/  LDC R65, c[0x0][0x600] ;  /* 0x00018000ff417b82 */ /* 0x000e220000000800 */
[----:B------:R-:W-:Y:S01]  /*12e0*/  LOP3.LUT R56, R56, R0, RZ, 0xfc, !PT ;  /* 0x0000000038387212 */ /* 0x000fe200078efcff */
[----:B------:R-:W-:Y:S01]  /*12f0*/  IMAD.MOV.U32 R0, RZ, RZ, -0x1 ;  /* 0xffffffffff007424 */ /* 0x000fe200078e00ff */
[----:B------:R-:W-:Y:S01]  /*1300*/  USHF.R.S32.HI UR43, URZ, 0x6, UR5 ;  /* 0x000000063f2b7899 */ /* 0x000fe20008011405 */
[----:B------:R-:W-:Y:S01]  /*1310*/  LOP3.LUT R62, R63, 0x3, RZ, 0xc0, !PT ;  /* 0x000000033f3e7812 */ /* 0x000fe200078ec0ff */
[----:B------:R-:W-:Y:S01]  /*1320*/  IMAD R4, R7, -0x40, R4 ;  /* 0xffffffc007047824 */ /* 0x000fe200078e0204 */
[C---:B------:R-:W-:Y:S01]  /*1330*/  LOP3.LUT R64, R63.reuse, 0x80, RZ, 0xc0, !PT ;  /* 0x000000803f407812 */ /* 0x040fe200078ec0ff */
[----:B------:R-:W-:Y:S01]  /*1340*/  UISETP.LT.AND UP0, UPT, UR43, 0x1, UPT ;  /* 0x000000012b00788c */ /* 0x000fe2000bf01270 */
[-C--:B---3--:R-:W-:Y:S01]  /*1350*/  SHF.L.U32 R0, R0, R61.reuse, RZ ;  /* 0x0000003d00007219 */ /* 0x088fe200000006ff */
[----:B------:R-:W-:Y:S01]  /*1360*/  ULDC UR4, c[0x0][0x284] ;  /* 0x0000a10000047ab9 */ /* 0x000fe20000000800 */
[----:B------:R-:W-:Y:S01]  /*1370*/  IMAD R62, R62, -0x2, R5 ;  /* 0xfffffffe3e3e7824 */ /* 0x000fe200078e0205 */
[----:B------:R-:W-:Y:S01]  /*1380*/  USEL UR44, UR43, 0x1, UP0 ;  /* 0x000000012b2c7887 */ /* 0x000fe20008000000 */
[----:B------:R-:W-:Y:S01]  /*1390*/  SHF.L.U32 R61, R6, R61, RZ ;  /* 0x0000003d063d7219 */ /* 0x000fe200000006ff */
[----:B------:R-:W-:Y:S01]  /*13a0*/  IMAD.SHL.U32 R63, R63, 0x2, RZ ;  /* 0x000000023f3f7824 */ /* 0x000fe200078e00ff */
[----:B------:R-:W-:Y:S01]  /*13b0*/  LOP3.LUT R68, R18, 0x1, RZ, 0xfc, !PT ;  /* 0x0000000112447812 */ /* 0x000fe200078efcff */
[----:B------:R-:W-:Y:S01]  /*13c0*/  VIADD R67, R4, UR4 ;  /* 0x0000000404437c36 */ /* 0x000fe20008000000 */
[C---:B----4-:R-:W-:Y:S01]  /*13d0*/  SHF.L.U64.HI R60, R8.reuse, 0x3, R9 ;  /* 0x00000003083c7819 */ /* 0x050fe20000010209 */
[----:B--2---:R-:W-:Y:S01]  /*13e0*/  IMAD.SHL.U32 R59, R8, 0x8, RZ ;  /* 0x00000008083b7824 */ /* 0x004fe200078e00ff */
[----:B------:R-:W-:Y:S01]  /*13f0*/  SHF.R.U32.HI R64, RZ, 0x7, R64 ;  /* 0x00000007ff407819 */ /* 0x000fe20000011640 */
[----:B------:R-:W-:Y:S01]  /*1400*/  IMAD.MOV.U32 R57, RZ, RZ, RZ ;  /* 0x000000ffff397224 */ /* 0x000fe200078e00ff */
[----:B------:R-:W-:Y:S01]  /*1410*/  LOP3.LUT R66, RZ, R0, RZ, 0x33, !PT ;  /* 0x00000000ff427212 */ /* 0x000fe200078e33ff */
[----:B------:R-:W-:Y:S01]  /*1420*/  UIADD3 UR44, UR43, -UR44, URZ ;  /* 0x8000002c2b2c7290 */ /* 0x000fe2000fffe03f */
[----:B------:R-:W-:Y:S01]  /*1430*/  UMOV UR40, URZ ;  /* 0x0000003f00287c82 */ /* 0x000fe20008000000 */
[----:B0-----:R-:W-:Y:S01]  /*1440*/  VIADD R65, R65, 0xffffffff ;  /* 0xffffffff41417836 */ /* 0x001fe20000000000 */
[----:B------:R-:W-:-:S09]  /*1450*/  UMOV UR42, URZ ;  /* 0x0000003f002a7c82 */ /* 0x000fd20008000000 */
.L_x_98:
[----:B0-----:R-:W0:Y:S01]  /*1460*/  SHFL.IDX PT, R0, R64, RZ, 0x1f ;  /* 0x00001fff40007589 */ /* 0x001e2200000e0000 */
[----:B-1----:R-:W1:Y:S01]  /*1470*/  S2UR UR7, SR_CgaCtaId ;  /* 0x00000000000779c3 */ /* 0x002e620000008800 */
[----:B------:R-:W-:Y:S01]  /*1480*/  UMOV UR6, 0x400 ;  /* 0x0000040000067882 */ /* 0x000fe20000000000 */
[----:B0-----:R-:W-:Y:S01]  /*1490*/  R2UR UR4, R0 ;  /* 0x00000000000472ca */ /* 0x001fe200000e0000 */
[----:B-1----:R-:W-:-:S12]  /*14a0*/  ULEA UR6, UR7, UR6, 0x18 ;  /* 0x0000000607067291 */ /* 0x002fd8000f8ec03f */
[----:B------:R-:W-:-:S04]  /*14b0*/  ULEA.HI UR5, UR4, UR4, URZ, 0x1 ;  /* 0x0000000404057291 */ /* 0x000fc8000f8f083f */
[----:B------:R-:W-:-:S04]  /*14c0*/  ULOP3.LUT UR5, UR5, 0x7fffe, URZ, 0xc0, !UPT ;  /* 0x0007fffe05057892 */ /* 0x000fc8000f8ec03f */
[----:B------:R-:W-:-:S03]  /*14d0*/  UIADD3 UR5, UR4, -UR5, URZ ;  /* 0x8000000504057290 */ /* 0x000fc6000fffe03f */
[----:B------:R-:W-:Y:S01]  /*14e0*/  ULDC UR4, c[0x0][0x28c] ;  /* 0x0000a30000047ab9 */ /* 0x000fe20000000800 */
[----:B------:R-:W-:Y:S01]  /*14f0*/  ULEA UR5, UR5, UR6, 0xd ;  /* 0x0000000605057291 */ /* 0x000fe2000f8e683f */
[----:B------:R-:W-:-:S03]  /*1500*/  ISETP.LT.AND P0, PT, RZ, UR4, PT ;  /* 0x00000004ff007c0c */ /* 0x000fc6000bf01270 */
[----:B------:R-:W-:-:S04]  /*1510*/  UIADD3 UR5, UR5, 0x100, URZ ;  /* 0x0000010005057890 */ /* 0x000fc8000fffe03f */
[----:B------:R-:W-:-:S04]  /*1520*/  USHF.R.U32.HI UR5, URZ, 0x4, UR5 ;  /* 0x000000043f057899 */ /* 0x000fc80008011605 */
[----:B------:R-:W-:-:S04]  /*1530*/  ULOP3.LUT UR5, UR5, 0x3fff, URZ, 0xc0, !UPT ;  /* 0x00003fff05057892 */ /* 0x000fc8000f8ec03f */
[----:B------:R-:W-:Y:S01]  /*1540*/  ULOP3.LUT UR45, UR5, 0x10000, URZ, 0xfc, !UPT ;  /* 0x00010000052d7892 */ /* 0x000fe2000f8efc3f */
[----:B---345:R-:W-:Y:S11]  /*1550*/  @P0 BRA `(.L_x_17) ;  /* 0x0000000000400947 */ /* 0x038ff60003800000 */
[----:B------:R-:W-:Y:S01]  /*1560*/  MOV R0, 0x0 ;  /* 0x0000000000007802 */ /* 0x000fe20000000f00 */
[----:B------:R-:W-:Y:S01]  /*1570*/  ULDC.64 UR4, c[0x4][0x68] ;  /* 0x01001a0000047ab9 */ /* 0x000fe20000000a00 */
[----:B------:R-:W-:Y:S01]  /*1580*/  ULDC.64 UR6, c[0x4][0x8] ;  /* 0x0100020000067ab9 */ /* 0x000fe20000000a00 */
[----:B------:R-:W-:Y:S01]  /*1590*/  IMAD.U32 R4, RZ, RZ, UR4 ;  /* 0x00000004ff047e24 */ /* 0x000fe2000f8e00ff */
[----:B------:R0:W1:Y:S01]  /*15a0*/  LDC.64 R14, c[0x4][R0] ;  /* 0x01000000000e7b82 */ /* 0x0000620000000a00 */
[----:B------:R-:W-:Y:S01]  /*15b0*/  IMAD.U32 R5, RZ, RZ, UR5 ;  /* 0x00000005ff057e24 */ /* 0x000fe2000f8e00ff */
[----:B------:R-:W-:Y:S01]  /*15c0*/  ULDC.64 UR4, c[0x4][0x70] ;  /* 0x01001c0000047ab9 */ /* 0x000fe20000000a00 */
[----:B------:R-:W-:Y:S02]  /*15d0*/  IMAD.U32 R10, RZ, RZ, UR6 ;  /* 0x00000006ff0a7e24 */ /* 0x000fe4000f8e00ff */
[----:B------:R-:W-:Y:S02]  /*15e0*/  IMAD.U32 R6, RZ, RZ, UR4 ;  /* 0x00000004ff067e24 */ /* 0x000fe4000f8e00ff */
[----:B------:R-:W-:-:S02]  /*15f0*/  IMAD.U32 R7, RZ, RZ, UR5 ;  /* 0x00000005ff077e24 */ /* 0x000fc4000f8e00ff */
[----:B------:R-:W-:Y:S02]  /*1600*/  IMAD.U32 R11, RZ, RZ, UR7 ;  /* 0x00000007ff0b7e24 */ /* 0x000fe4000f8e00ff */
[----:B------:R-:W-:Y:S02]  /*1610*/  IMAD.MOV.U32 R8, RZ, RZ, 0x1e1 ;  /* 0x000001e1ff087424 */ /* 0x000fe400078e00ff */
[----:B------:R-:W-:Y:S02]  /*1620*/  IMAD.MOV.U32 R12, RZ, RZ, 0x1 ;  /* 0x00000001ff0c7424 */ /* 0x000fe400078e00ff */
[----:B0-----:R-:W-:-:S07]  /*1630*/  IMAD.MOV.U32 R13, RZ, RZ, RZ ;  /* 0x000000ffff0d7224 */ /* 0x001fce00078e00ff */
[----:B------:R-:W-:-:S07]  /*1640*/  LEPC R20, `(.L_x_17) ;  /* 0x000000001014794e */ /* 0x000fce0000000000 */
[----:B-1---5:R-:W-:Y:S05]  /*1650*/  CALL.ABS.NOINC R14 ;  /* 0x000000000e007343 */ /* 0x022fea0003c00000 */
.L_x_17:
[----:B------:R-:W-:-:S13]  /*1660*/  ISETP.NE.AND P0, PT, R68, 0x3, PT ;  /* 0x000000034400780c */ /* 0x000fda0003f05270 */
[----:B------:R-:W-:Y:S05]  /*1670*/  @!P0 BRA `(.L_x_18) ;  /* 0x0000000000048947 */ /* 0x000fea0003800000 */
[----:B------:R-:W-:Y:S01]  /*1680*/  BPT.TRAP 0x1 ;  /* 0x000000040000795c */ /* 0x000fe20000300000 */
.L_x_18:
[----:B------:R-:W0:Y:S01]  /*1690*/  S2UR UR5, SR_CgaCtaId ;  /* 0x00000000000579c3 */ /* 0x000e220000008800 */
[----:B------:R-:W-:Y:S01]  /*16a0*/  UMOV UR4, 0x400 ;  /* 0x0000040000047882 */ /* 0x000fe20000000000 */
[----:B------:R-:W-:Y:S02]  /*16b0*/  IMAD.U32 R0, RZ, RZ, UR40 ;  /* 0x00000028ff007e24 */ /* 0x000fe4000f8e00ff */
[----:B------:R-:W-:-:S03]  /*16c0*/  IMAD.U32 R3, RZ, RZ, UR42 ;  /* 0x0000002aff037e24 */ /* 0x000fc6000f8e00ff */
[----:B------:R-:W-:Y:S01]  /*16d0*/  SHF.L.U32 R0, R0, 0x1f, RZ ;  /* 0x0000001f00007819 */ /* 0x000fe200000006ff */
[----:B0-----:R-:W-:-:S06]  /*16e0*/  ULEA UR4, UR5, UR4, 0x18 ;  /* 0x0000000405047291 */ /* 0x001fcc000f8ec03f */
[----:B------:R-:W-:-:S04]  /*16f0*/  IMAD.U32 R6, RZ, RZ, UR4 ;  /* 0x00000004ff067e24 */ /* 0x000fc8000f8e00ff */
[----:B------:R-:W-:-:S04]  /*1700*/  IMAD R3, R3, 0x8, R6 ;  /* 0x0000000803037824 */ /* 0x000fc800078e0206 */
[----:B------:R0:W1:Y:S01]  /*1710*/  SYNCS.PHASECHK.TRANS64.TRYWAIT P1, [R3+URZ], R0 ;  /* 0x00000000030075a7 */ /* 0x000062000802017f */
[----:B------:R-:W-:Y:S05]  /*1720*/  @!P0 BRA `(.L_x_19) ;  /* 0x0000000000048947 */ /* 0x000fea0003800000 */
[----:B------:R-:W-:Y:S01]  /*1730*/  BPT.TRAP 0x1 ;  /* 0x000000040000795c */ /* 0x000fe20000300000 */
.L_x_19:
[----:B------:R-:W-:-:S05]  /*1740*/  IMAD.U32 R4, RZ, RZ, UR44 ;  /* 0x0000002cff047e24 */ /* 0x000fca000f8e00ff */
[----:B------:R-:W-:Y:S01]  /*1750*/  ISETP.GE.AND P2, PT, R4, 0x1, PT ;  /* 0x000000010400780c */ /* 0x000fe20003f46270 */
[----:B-1----:R-:W-:-:S12]  /*1760*/  @P1 BRA `(.L_x_20) ;  /* 0x0000000000081947 */ /* 0x002fd80003800000 */
[----:B------:R-:W1:Y:S02]  /*1770*/  SYNCS.PHASECHK.TRANS64.TRYWAIT P1, [R3+URZ], R0 ;  /* 0x00000000030075a7 */ /* 0x000e64000802017f */
[----:B-1----:R-:W-:Y:S05]  /*1780*/  @!P1 BRA `(.L_x_21) ;  /* 0x0000004c00009947 */ /* 0x002fea0003800000 */
.L_x_20:
[----:B------:R-:W-:Y:S05]  /*1790*/  WARPSYNC.ALL ;  /* 0x0000000000007948 */ /* 0x000fea0003800000 */
[----:B------:R-:W-:Y:S01]  /*17a0*/  R2UR UR4, R6 ;  /* 0x00000000060472ca */ /* 0x000fe200000e0000 */
[----:B------:R-:W-:Y:S01]  /*17b0*/  ULEA UR5, UR42, UR45, 0xb ;  /* 0x0000002d2a057291 */ /* 0x000fe2000f8e583f */
[----:B------:R-:W-:Y:S01]  /*17c0*/  WARPGROUP.ARRIVE ;  /* 0x00000000000079c5 */ /* 0x000fe20000000000 */
[----:B------:R-:W-:Y:S01]  /*17d0*/  UMOV UR9, 0x40000040 ;  /* 0x4000004000097882 */ /* 0x000fe20000000000 */
[----:B------:R-:W-:-:S04]  /*17e0*/  UMOV UR11, 0x40000040 ;  /* 0x40000040000b7882 */ /* 0x000fc80000000000 */
[----:B------:R-:W-:-:S05]  /*17f0*/  UMOV UR8, UR5 ;  /* 0x0000000500087c82 */ /* 0x000fca0008000000 */
[----:B------:R-:W-:-:S04]  /*1800*/  UIADD3 UR4, UR4, 0x18100, URZ ;  /* 0x0001810004047890 */ /* 0x000fc8000fffe03f */
[----:B------:R-:W-:-:S04]  /*1810*/  USHF.R.U32.HI UR4, URZ, 0x4, UR4 ;  /* 0x000000043f047899 */ /* 0x000fc80008011604 */
[----:B------:R-:W-:-:S04]  /*1820*/  ULOP3.LUT UR4, UR4, 0x3fff, URZ, 0xc0, !UPT ;  /* 0x00003fff04047892 */ /* 0x000fc8000f8ec03f */
[----:B------:R-:W-:-:S04]  /*1830*/  ULOP3.LUT UR4, UR4, 0x10000, URZ, 0xfc, !UPT ;  /* 0x0001000004047892 */ /* 0x000fc8000f8efc3f */
[----:B------:R-:W-:-:S07]  /*1840*/  ULEA UR6, UR42, UR4, 0xa ;  /* 0x000000042a067291 */ /* 0x000fce000f8e503f */
[----:B------:R-:W-:Y:S02]  /*1850*/  UMOV UR10, UR6 ;  /* 0x00000006000a7c82 */ /* 0x000fe40008000000 */
[----:B------:R-:W-:Y:S01]  /*1860*/  HGMMA.64x64x8.F32.TF32 R24, gdesc[UR8], RZ, !UPT, gsb0 ;  /* 0x04e00000081879f0 */ /* 0x000fe2000c0028ff */
[----:B------:R-:W-:Y:S02]  /*1870*/  UIADD3 UR8, UR5, 0x2, URZ ;  /* 0x0000000205087890 */ /* 0x000fe4000fffe03f */
[----:B------:R-:W-:Y:S01]  /*1880*/  UIADD3 UR10, UR6, 0x2, URZ ;  /* 0x00000002060a7890 */ /* 0x000fe2000fffe03f */
[----:B------:R-:W-:Y:S01]  /*1890*/  UMOV UR9, 0x40000040 ;  /* 0x4000004000097882 */ /* 0x000fe20000000000 */
[----:B------:R-:W-:Y:S01]  /*18a0*/  UMOV UR11, 0x40000040 ;  /* 0x40000040000b7882 */ /* 0x000fe20000000000 */
[----:B------:R-:W-:Y:S02]  /*18b0*/  WARPGROUP.DEPBAR.LE gsb0, 0x0 ;  /* 0x00008000000079c5 */ /* 0x000fe40000010000 */
[----:B------:R-:W-:-:S06]  /*18c0*/  WARPGROUP.ARRIVE ;  /* 0x00000000000079c5 */ /* 0x000fcc0000000000 */
[----:B------:R-:W-:Y:S01]  /*18d0*/  HGMMA.64x64x8.F32.TF32 R24, gdesc[UR8], R24, gsb0 ;  /* 0x04e00000081879f0 */ /* 0x000fe20008002818 */
        /* <DEDUP_REMOVED lines=41> */
[----:B------:R-:W-:Y:S03]  /*1b70*/  HGMMA.64x64x8.F32.TF32 R24, gdesc[UR8], R24, gsb0 ;  /* 0x04e00000081879f0 */ /* 0x000fe60008002818 */
[----:B------:R-:W-:Y:S02]  /*1b80*/  WARPGROUP.DEPBAR.LE gsb0, 0x0 ;  /* 0x00008000000079c5 */ /* 0x000fe40000010000 */
[----:B------:R-:W-:Y:S05]  /*1b90*/  @!P2 BRA `(.L_x_22) ;  /* 0x000000040098a947 */ /* 0x000fea0003800000 */
[----:B------:R-:W-:Y:S01]  /*1ba0*/  UIADD3 UR5, UR42, 0x1, URZ ;  /* 0x000000012a057890 */ /* 0x000fe2000fffe03f */
[----:B01----:R-:W-:Y:S02]  /*1bb0*/  IMAD.U32 R0, RZ, RZ, UR44 ;  /* 0x0000002cff007e24 */ /* 0x003fe4000f8e00ff */
[----:B------:R-:W-:Y:S01]  /*1bc0*/  IMAD.U32 R3, RZ, RZ, UR42 ;  /* 0x0000002aff037e24 */ /* 0x000fe2000f8e00ff */
[----:B------:R-:W-:-:S04]  /*1bd0*/  UISETP.NE.AND UP0, UPT, UR5, 0x3, UPT ;  /* 0x000000030500788c */ /* 0x000fc8000bf05270 */
[----:B------:R-:W-:Y:S02]  /*1be0*/  USEL UR6, URZ, 0x1, UP0 ;  /* 0x000000013f067887 */ /* 0x000fe40008000000 */
[----:B------:R-:W-:Y:S02]  /*1bf0*/  USEL UR5, UR5, URZ, UP0 ;  /* 0x0000003f05057287 */ /* 0x000fe40008000000 */
[----:B------:R-:W-:-:S06]  /*1c00*/  ULOP3.LUT UR6, UR40, UR6, URZ, 0x3c, !UPT ;  /* 0x0000000628067292 */ /* 0x000fcc000f8e3c3f */
[----:B------:R-:W-:-:S07]  /*1c10*/  IMAD.U32 R7, RZ, RZ, UR6 ;  /* 0x00000006ff077e24 */ /* 0x000fce000f8e00ff */
.L_x_29:
[----:B------:R-:W-:Y:S05]  /*1c20*/  @!P0 BRA `(.L_x_23) ;  /* 0x0000000000048947 */ /* 0x000fea0003800000 */
[----:B------:R-:W-:Y:S01]  /*1c30*/  BPT.TRAP 0x1 ;  /* 0x000000040000795c */ /* 0x000fe20000300000 */
.L_x_23:
[----:B------:R-:W0:Y:S01]  /*1c40*/  S2UR UR7, SR_CgaCtaId ;  /* 0x00000000000779c3 */ /* 0x000e220000008800 */
[----:B------:R-:W-:Y:S01]  /*1c50*/  UMOV UR6, 0x400 ;  /* 0x0000040000067882 */ /* 0x000fe20000000000 */
[----:B------:R-:W-:Y:S01]  /*1c60*/  IMAD.U32 R5, RZ, RZ, UR5 ;  /* 0x00000005ff057e24 */ /* 0x000fe2000f8e00ff */
[----:B------:R-:W-:Y:S01]  /*1c70*/  SHF.L.U32 R4, R7, 0x1f, RZ ;  /* 0x0000001f07047819 */ /* 0x000fe200000006ff */
[----:B0-----:R-:W-:-:S06]  /*1c80*/  ULEA UR6, UR7, UR6, 0x18 ;  /* 0x0000000607067291 */ /* 0x001fcc000f8ec03f */
[----:B------:R-:W-:-:S04]  /*1c90*/  IMAD.U32 R6, RZ, RZ, UR6 ;  /* 0x00000006ff067e24 */ /* 0x000fc8000f8e00ff */
[----:B------:R-:W-:-:S04]  /*1ca0*/  IMAD R5, R5, 0x8, R6 ;  /* 0x0000000805057824 */ /* 0x000fc800078e0206 */
[----:B------:R0:W1:Y:S01]  /*1cb0*/  SYNCS.PHASECHK.TRANS64.TRYWAIT P1, [R5+URZ], R4 ;  /* 0x00000004050075a7 */ /* 0x000062000802017f */
[----:B------:R-:W-:Y:S05]  /*1cc0*/  @!P0 BRA `(.L_x_24) ;  /* 0x0000000000048947 */ /* 0x000fea0003800000 */
[----:B------:R-:W-:Y:S01]  /*1cd0*/  BPT.TRAP 0x1 ;  /* 0x000000040000795c */ /* 0x000fe20000300000 */
.L_x_24:
[----:B-1----:R-:W-:Y:S05]  /*1ce0*/  @P1 BRA `(.L_x_25) ;  /* 0x0000000000081947 */ /* 0x002fea0003800000 */
[----:B------:R-:W1:Y:S02]  /*1cf0*/  SYNCS.PHASECHK.TRANS64.TRYWAIT P1, [R5+URZ], R4 ;  /* 0x00000004050075a7 */ /* 0x000e64000802017f */
[----:B-1----:R-:W-:Y:S05]  /*1d00*/  @!P1 BRA `(.L_x_26) ;  /* 0x0000004400b49947 */ /* 0x002fea0003800000 */
.L_x_25:
[----:B------:R-:W-:Y:S01]  /*1d10*/  ULEA UR6, UR5, UR45, 0xb ;  /* 0x0000002d05067291 */ /* 0x000fe2000f8e583f */
[----:B------:R-:W-:Y:S01]  /*1d20*/  WARPGROUP.ARRIVE ;  /* 0x00000000000079c5 */ /* 0x000fe20000000000 */
[----:B------:R-:W-:Y:S01]  /*1d30*/  ULEA UR7, UR5, UR4, 0xa ;  /* 0x0000000405077291 */ /* 0x000fe2000f8e503f */
[----:B------:R-:W-:Y:S01]  /*1d40*/  UMOV UR9, 0x40000040 ;  /* 0x4000004000097882 */ /* 0x000fe20000000000 */
[----:B------:R-:W-:-:S03]  /*1d50*/  UMOV UR11, 0x40000040 ;  /* 0x40000040000b7882 */ /* 0x000fc60000000000 */
[----:B------:R-:W-:Y:S02]  /*1d60*/  UMOV UR8, UR6 ;  /* 0x0000000600087c82 */ /* 0x000fe40008000000 */
[----:B------:R-:W-:Y:S02]  /*1d70*/  UMOV UR10, UR7 ;  /* 0x00000007000a7c82 */ /* 0x000fe40008000000 */
[----:B------:R-:W-:Y:S01]  /*1d80*/  HGMMA.64x64x8.F32.TF32 R24, gdesc[UR8], R24, gsb0 ;  /* 0x04e00000081879f0 */ /* 0x000fe20008002818 */
[----:B------:R-:W-:Y:S02]  /*1d90*/  UIADD3 UR8, UR6, 0x2, URZ ;  /* 0x0000000206087890 */ /* 0x000fe4000fffe03f */
[----:B------:R-:W-:Y:S01]  /*1da0*/  UIADD3 UR10, UR7, 0x2, URZ ;  /* 0x00000002070a7890 */ /* 0x000fe2000fffe03f */
[----:B------:R-:W-:Y:S01]  /*1db0*/  UMOV UR9, 0x40000040 ;  /* 0x4000004000097882 */ /* 0x000fe20000000000 */
[----:B------:R-:W-:Y:S01]  /*1dc0*/  UMOV UR11, 0x40000040 ;  /* 0x40000040000b7882 */ /* 0x000fe20000000000 */
[----:B------:R-:W-:-:S02]  /*1dd0*/  WARPGROUP.DEPBAR.LE gsb0, 0x0 ;  /* 0x00008000000079c5 */ /* 0x000fc40000010000 */
        /* <DEDUP_REMOVED lines=46> */
[----:B------:R-:W-:Y:S01]  /*20c0*/  BPT.TRAP 0x1 ;  /* 0x000000040000795c */ /* 0x000fe20000300000 */
.L_x_27:
[----:B------:R-:W-:-:S13]  /*20d0*/  ISETP.NE.AND P1, PT, R22, RZ, PT ;  /* 0x000000ff1600720c */ /* 0x000fda0003f25270 */
[----:B01----:R-:W-:-:S04]  /*20e0*/  @P1 IMAD R4, R3, 0x8, R6 ;  /* 0x0000000803041824 */ /* 0x003fc800078e0206 */
[----:B------:R-:W-:-:S05]  /*20f0*/  @P1 VIADD R4, R4, 0x18 ;  /* 0x0000001804041836 */ /* 0x000fca0000000000 */
[----:B------:R-:W-:-:S04]  /*2100*/  @P1 PRMT R4, R19, 0x654, R4 ;  /* 0x0000065413041816 */ /* 0x000fc80000000004 */
[----:B------:R0:W-:Y:S01]  /*2110*/  @P1 SYNCS.ARRIVE.TRANS64.RED.A1T0 RZ, [R4+URZ], RZ ;  /* 0x000000ff04ff19a7 */ /* 0x0001e2000810043f */
[----:B------:R-:W-:-:S13]  /*2120*/  ISETP.GT.U32.AND P1, PT, R18, 0x1, PT ;  /* 0x000000011200780c */ /* 0x000fda0003f24070 */
[----:B0-----:R-:W-:Y:S05]  /*2130*/  @P1 BRA `(.L_x_28) ;  /* 0x0000000000041947 */ /* 0x001fea0003800000 */
[----:B------:R-:W-:Y:S01]  /*2140*/  BPT.TRAP 0x1 ;  /* 0x000000040000795c */ /* 0x000fe20000300000 */
.L_x_28:
[----:B------:R-:W-:Y:S01]  /*2150*/  UIADD3 UR5, UR5, 0x1, URZ ;  /* 0x0000000105057890 */ /* 0x000fe2000fffe03f */
[C---:B------:R-:W-:Y:S01]  /*2160*/  ISETP.GT.AND P2, PT, R0.reuse, 0x1, PT ;  /* 0x000000010000780c */ /* 0x040fe20003f44270 */
[----:B------:R-:W-:Y:S02]  /*2170*/  VIADD R3, R3, 0x1 ;  /* 0x0000000103037836 */ /* 0x000fe40000000000 */
[----:B------:R-:W-:Y:S01]  /*2180*/  UISETP.NE.AND UP0, UPT, UR5, 0x3, UPT ;  /* 0x000000030500788c */ /* 0x000fe2000bf05270 */
[----:B------:R-:W-:Y:S02]  /*2190*/  VIADD R0, R0, 0xffffffff ;  /* 0xffffffff00007836 */ /* 0x000fe40000000000 */
[C---:B------:R-:W-:Y:S01]  /*21a0*/  ISETP.NE.AND P1, PT, R3.reuse, 0x3, PT ;  /* 0x000000030300780c */ /* 0x040fe20003f25270 */
[----:B------:R-:W-:Y:S02]  /*21b0*/  USEL UR6, URZ, 0x1, UP0 ;  /* 0x000000013f067887 */ /* 0x000fe40008000000 */
[----:B------:R-:W-:Y:S01]  /*21c0*/  USEL UR5, UR5, URZ, UP0 ;  /* 0x0000003f05057287 */ /* 0x000fe20008000000 */
[----:B------:R-:W-:-:S03]  /*21d0*/  SEL R3, R3, RZ, P1 ;  /* 0x000000ff03037207 */ /* 0x000fc60000800000 */
[----:B------:R-:W-:Y:S01]  /*21e0*/  LOP3.LUT R7, R7, UR6, RZ, 0x3c, !PT ;  /* 0x0000000607077c12 */ /* 0x000fe2000f8e3cff */
[----:B------:R-:W-:Y:S07]  /*21f0*/  @P2 BRA `(.L_x_29) ;  /* 0xfffffff800882947 */ /* 0x000fee000383ffff */
.L_x_22:
[----:B01----:R-:W0:Y:S02]  /*2200*/  LDC R0, c[0x0][0x28c] ;  /* 0x0000a300ff007b82 */ /* 0x003e240000000800 */
[----:B0-----:R-:W-:-:S13]  /*2210*/  ISETP.GE.AND P1, PT, R0, 0x1, PT ;  /* 0x000000010000780c */ /* 0x001fda0003f26270 */
[----:B------:R-:W-:Y:S05]  /*2220*/  @!P1 BRA `(.L_x_30) ;  /* 0x0000000000449947 */ /* 0x000fea0003800000 */
[----:B------:R-:W-:Y:S05]  /*2230*/  @!P0 BRA `(.L_x_31) ;  /* 0x0000000000048947 */ /* 0x000fea0003800000 */
[----:B------:R-:W-:Y:S01]  /*2240*/  BPT.TRAP 0x1 ;  /* 0x000000040000795c */ /* 0x000fe20000300000 */
.L_x_31:
[----:B------:R-:W-:-:S13]  /*2250*/  ISETP.NE.AND P0, PT, R22, RZ, PT ;  /* 0x000000ff1600720c */ /* 0x000fda0003f05270 */
[----:B------:R-:W-:-:S05]  /*2260*/  VOTEU.ANY UP0, P0 ;  /* 0x00000000003f7886 */ /* 0x000fca0000000100 */
[----:B------:R-:W-:-:S06]  /*2270*/  @UP0 UIADD3 UR4, UR44, UR42, URZ ;  /* 0x0000002a2c040290 */ /* 0x000fcc000fffe03f */
[----:B------:R-:W-:Y:S02]  /*2280*/  IMAD.U32 R4, RZ, RZ, UR4 ;  /* 0x00000004ff047e24 */ /* 0x000fe4000f8e00ff */
[----:B------:R-:W-:Y:S02]  /*2290*/  IMAD.U32 R3, RZ, RZ, UR4 ;  /* 0x00000004ff037e24 */ /* 0x000fe4000f8e00ff */
[----:B------:R-:W-:-:S05]  /*22a0*/  @P0 IMAD.WIDE.U32 R4, R4, -0x55555555, RZ ;  /* 0xaaaaaaab04040825 */ /* 0x000fca00078e00ff */
[----:B------:R-:W-:-:S05]  /*22b0*/  @P0 SHF.R.U32.HI R0, RZ, 0x1, R5 ;  /* 0x00000001ff000819 */ /* 0x000fca0000011605 */
[----:B------:R-:W-:-:S04]  /*22c0*/  @P0 IMAD R0, R0, -0x3, R3 ;  /* 0xfffffffd00000824 */ /* 0x000fc800078e0203 */
[----:B------:R-:W-:-:S04]  /*22d0*/  @P0 IMAD R0, R0, 0x8, R6 ;  /* 0x0000000800000824 */ /* 0x000fc800078e0206 */
[----:B------:R-:W-:-:S05]  /*22e0*/  @P0 VIADD R0, R0, 0x18 ;  /* 0x0000001800000836 */ /* 0x000fca0000000000 */
[----:B------:R-:W-:-:S04]  /*22f0*/  @P0 PRMT R0, R19, 0x654, R0 ;  /* 0x0000065413000816 */ /* 0x000fc80000000000 */
[----:B------:R0:W-:Y:S01]  /*2300*/  @P0 SYNCS.ARRIVE.TRANS64.RED.A1T0 RZ, [R0+URZ], RZ ;  /* 0x000000ff00ff09a7 */ /* 0x0001e2000810043f */
[----:B------:R-:W-:-:S13]  /*2310*/  ISETP.GT.U32.AND P0, PT, R18, 0x1, PT ;  /* 0x000000011200780c */ /* 0x000fda0003f04070 */
[----:B0-----:R-:W-:Y:S05]  /*2320*/  @P0 BRA `(.L_x_30) ;  /* 0x0000000000040947 */ /* 0x001fea0003800000 */
[----:B------:R-:W-:Y:S01]  /*2330*/  BPT.TRAP 0x1 ;  /* 0x000000040000795c */ /* 0x000fe20000300000 */
.L_x_30:
[----:B------:R-:W-:Y:S01]  /*2340*/  IMAD.SHL.U32 R6, R70, 0x40, RZ ;  /* 0x0000004046067824 */ /* 0x000fe200078e00ff */
[----:B------:R-:W-:Y:S01]  /*2350*/  UIADD3 UR42, UR43, UR42, URZ ;  /* 0x0000002a2b2a7290 */ /* 0x000fe2000fffe03f */
[----:B------:R-:W-:Y:S01]  /*2360*/  SHF.R.S32.HI R9, RZ, 0x1f, R69 ;  /* 0x0000001fff097819 */ /* 0x000fe20000011445 */
[----:B------:R-:W-:Y:S01]  /*2370*/  UISETP.GE.U32.AND UP1, UPT, UR43, 0x3, UPT ;  /* 0x000000032b00788c */ /* 0x000fe2000bf26070 */
[----:B------:R-:W-:Y:S01]  /*2380*/  IMAD.SHL.U32 R8, R71, 0x80, RZ ;  /* 0x0000008047087824 */ /* 0x000fe200078e00ff */
[----:B------:R-:W-:Y:S01]  /*2390*/  ULDC UR7, c[0x0][0x288] ;  /* 0x0000a20000077ab9 */ /* 0x000fe20000000800 */
[C---:B------:R-:W-:Y:S01]  /*23a0*/  LOP3.LUT R10, R6.reuse, 0x6, R63, 0xf8, !PT ;  /* 0x00000006060a7812 */ /* 0x040fe200078ef83f */
[----:B------:R-:W-:Y:S01]  /*23b0*/  UISETP.GT.U32.AND UP0, UPT, UR42, 0x2, UPT ;  /* 0x000000022a00788c */ /* 0x000fe2000bf04070 */
[----:B------:R-:W-:Y:S01]  /*23c0*/  ISETP.GE.AND P0, PT, R6, UR7, PT ;  /* 0x0000000706007c0c */ /* 0x000fe2000bf06270 */
[----:B------:R-:W-:Y:S01]  /*23d0*/  ULDC.64 UR4, c[0x0][0x5d0] ;  /* 0x0001740000047ab9 */ /* 0x000fe20000000a00 */
[--C-:B------:R-:W-:Y:S01]  /*23e0*/  SHF.R.S32.HI R11, RZ, 0x1f, R10.reuse ;  /* 0x0000001fff0b7819 */ /* 0x100fe2000001140a */
[----:B------:R-:W-:Y:S01]  /*23f0*/  ULDC UR10, c[0x0][0x284] ;  /* 0x0000a100000a7ab9 */ /* 0x000fe20000000800 */
[----:B------:R-:W-:Y:S01]  /*2400*/  IMAD R0, R9, UR4, RZ ;  /* 0x0000000409007c24 */ /* 0x000fe2000f8e02ff */
[----:B------:R-:W-:Y:S01]  /*2410*/  UISETP.LT.U32.AND UP0, UPT, UR43, 0x3, UP0 ;  /* 0x000000032b00788c */ /* 0x000fe20008701070 */
[----:B------:R-:W-:Y:S01]  /*2420*/  ISETP.GE.OR P0, PT, R8, UR10, P0 ;  /* 0x0000000a08007c0c */ /* 0x000fe20008706670 */
[----:B------:R-:W-:Y:S01]  /*2430*/  IMAD.WIDE.U32 R4, R69, UR4, R10 ;  /* 0x0000000445047c25 */ /* 0x000fe2000f8e000a */
[----:B------:R-:W-:Y:S01]  /*2440*/  ULDC.64 UR8, c[0x0][0x5c8] ;  /* 0x0001720000087ab9 */ /* 0x000fe20000000a00 */
[----:B------:R-:W-:-:S02]  /*2450*/  USEL UR6, URZ, 0x1, !UP0 ;  /* 0x000000013f067887 */ /* 0x000fc4000c000000 */
[----:B------:R-:W-:Y:S01]  /*2460*/  IMAD R3, R69, UR5, R0 ;  /* 0x0000000545037c24 */ /* 0x000fe2000f8e0200 */
[----:B------:R-:W-:Y:S01]  /*2470*/  @UP1 UIMAD.WIDE.U32 UR4, UR42, -0x55555555, URZ ;  /* 0xaaaaaaab2a0418a5 */ /* 0x000fe2000f8e003f */
[----:B------:R-:W-:Y:S01]  /*2480*/  IMAD.WIDE R70, R71, 0x80, R56 ;  /* 0x0000008047467825 */ /* 0x000fe200078e0238 */
[----:B------:R-:W-:Y:S02]  /*2490*/  ULOP3.LUT UR40, UR40, UR6, URZ, 0x3c, !UPT ;  /* 0x0000000628287292 */ /* 0x000fe4000f8e3c3f */
[----:B------:R-:W-:Y:S01]  /*24a0*/  @UP1 USHF.R.U32.HI UR4, URZ, 0x1, UR5 ;  /* 0x000000013f041899 */ /* 0x000fe20008011605 */
[----:B------:R-:W-:Y:S02]  /*24b0*/  IMAD.IADD R5, R5, 0x1, R3 ;  /* 0x0000000105057824 */ /* 0x000fe400078e0203 */
[----:B------:R-:W-:Y:S01]  /*24c0*/  IMAD R3, R71, UR8, RZ ;  /* 0x0000000847037c24 */ /* 0x000fe2000f8e02ff */
[----:B------:R-:W-:Y:S01]  /*24d0*/  @UP1 ULOP3.LUT UR40, UR40, 0x1, UR4, 0x78, !UPT ;  /* 0x0000000128281892 */ /* 0x000fe2000f8e7804 */
[----:B------:R-:W-:-:S04]  /*24e0*/  IMAD.WIDE.U32 R72, R70, UR8, R4 ;  /* 0x0000000846487c25 */ /* 0x000fc8000f8e0004 */
[----:B------:R-:W-:Y:S02]  /*24f0*/  IMAD R7, R70, UR9, R3 ;  /* 0x0000000946077c24 */ /* 0x000fe4000f8e0203 */
[----:B------:R-:W-:Y:S01]  /*2500*/  IMAD.MOV.U32 R0, RZ, RZ, -0x1 ;  /* 0xffffffffff007424 */ /* 0x000fe200078e00ff */
[----:B------:R-:W-:Y:S06]  /*2510*/  @P0 BRA `(.L_x_32) ;  /* 0x0000002000780947 */ /* 0x000fec0003800000 */
[----:B-----5:R-:W-:Y:S01]  /*2520*/  FSETP.NEU.AND P1, PT, R58, RZ, PT ;  /* 0x000000ff3a00720b */ /* 0x020fe20003f2d000 */
[----:B------:R-:W-:Y:S01]  /*2530*/  IMAD.IADD R6, R62, 0x1, -R6 ;  /* 0x000000013e067824 */ /* 0x000fe200078e0a06 */
[----:B------:R-:W-:Y:S01]  /*2540*/  BSSY B0, `(.L_x_32) ;  /* 0x000021b000007945 */ /* 0x000fe20003800000 */
[----:B------:R-:W-:Y:S02]  /*2550*/  IMAD.IADD R3, R67, 0x1, -R8 ;  /* 0x0000000143037824 */ /* 0x000fe400078e0a08 */
[----:B------:R-:W-:Y:S01]  /*2560*/  IMAD.IADD R83, R73, 0x1, R7 ;  /* 0x0000000149537824 */ /* 0x000fe200078e0207 */
[----:B------:R-:W-:-:S04]  /*2570*/  ISETP.GT.AND P0, PT, R6, RZ, PT ;  /* 0x000000ff0600720c */ /* 0x000fc80003f04270 */
[----:B------:R-:W-:-:S03]  /*2580*/  ISETP.GT.AND P2, PT, R3, RZ, P0 ;  /* 0x000000ff0300720c */ /* 0x000fc60000744270 */
[----:B------:R-:W-:Y:S10]  /*2590*/  @!P1 BRA `(.L_x_33) ;  /* 0x0000001400dc9947 */ /* 0x000ff40003800000 */
[----:B------:R-:W0:Y:S01]  /*25a0*/  LDC.64 R76, c[0x0][0x5b8] ;  /* 0x00016e00ff4c7b82 */ /* 0x000e220000000a00 */
[----:B------:R-:W-:-:S07]  /*25b0*/  ULDC.64 UR4, c[0x0][0x5c0] ;  /* 0x0001700000047ab9 */ /* 0x000fce0000000a00 */
[----:B------:R-:W1:Y:S08]  /*25c0*/  LDC.64 R78, c[0x0][0x5b0] ;  /* 0x00016c00ff4e7b82 */ /* 0x000e700000000a00 */
[----:B------:R-:W2:Y:S01]  /*25d0*/  LDC.64 R80, c[0x0][0x5a8] ;  /* 0x00016a00ff507b82 */ /* 0x000ea20000000a00 */
[-C--:B0-----:R-:W-:Y:S02]  /*25e0*/  IMAD R4, R9, R76.reuse, RZ ;  /* 0x0000004c09047224 */ /* 0x081fe400078e02ff */
[----:B------:R-:W-:-:S04]  /*25f0*/  IMAD.WIDE.U32 R74, R69, R76, R10 ;  /* 0x0000004c454a7225 */ /* 0x000fc800078e000a */
[----:B------:R-:W-:Y:S02]  /*2600*/  IMAD R73, R69, R77, R4 ;  /* 0x0000004d45497224 */ /* 0x000fe400078e0204 */
[-C--:B-1----:R-:W-:Y:S02]  /*2610*/  IMAD R4, R71, R78.reuse, RZ ;  /* 0x0000004e47047224 */ /* 0x082fe400078e02ff */
[----:B------:R-:W-:Y:S02]  /*2620*/  IMAD.IADD R13, R75, 0x1, R73 ;  /* 0x000000014b0d7824 */ /* 0x000fe400078e0249 */
[----:B------:R-:W-:Y:S02]  /*2630*/  IMAD.MOV.U32 R12, RZ, RZ, R74 ;  /* 0x000000ffff0c7224 */ /* 0x000fe400078e004a */
[C---:B------:R-:W-:Y:S02]  /*2640*/  IMAD R71, R70.reuse, R79, R4 ;  /* 0x0000004f46477224 */ /* 0x040fe400078e0204 */
[----:B------:R-:W-:-:S04]  /*2650*/  IMAD.WIDE.U32 R4, R70, R78, R12 ;  /* 0x0000004e46047225 */ /* 0x000fc800078e000c */
[----:B------:R-:W-:Y:S01]  /*2660*/  IMAD.IADD R5, R5, 0x1, R71 ;  /* 0x0000000105057824 */ /* 0x000fe200078e0247 */
[----:B--2---:R-:W-:-:S04]  /*2670*/  LEA R14, P1, R4, R80, 0x2 ;  /* 0x00000050040e7211 */ /* 0x004fc800078210ff */
[----:B------:R-:W-:-:S05]  /*2680*/  LEA.HI.X R15, R4, R81, R5, 0x2, P1 ;  /* 0x00000051040f7211 */ /* 0x000fca00008f1405 */
[----:B------:R0:W2:Y:S01]  /*2690*/  @P2 LDG.E.LTC128B R7, desc[UR36][R14.64] ;  /* 0x000000240e072981 */ /* 0x0000a2000c1e1920 */
[----:B------:R-:W-:Y:S01]  /*26a0*/  LEA R8, P3, R72, UR4, 0x2 ;  /* 0x0000000448087c11 */ /* 0x000fe2000f8610ff */
[----:B------:R-:W-:Y:S01]  /*26b0*/  IMAD.WIDE.U32 R4, R70, R78, R10 ;  /* 0x0000004e46047225 */ /* 0x000fe200078e000a */
[----:B------:R-:W-:Y:S01]  /*26c0*/  ISETP.GT.AND P1, PT, R6, 0x1, PT ;  /* 0x000000010600780c */ /* 0x000fe20003f24270 */
[----:B------:R-:W-:Y:S02]  /*26d0*/  BSSY B1, `(.L_x_34) ;  /* 0x0000012000017945 */ /* 0x000fe40003800000 */
[----:B------:R-:W-:Y:S02]  /*26e0*/  IMAD.IADD R5, R71, 0x1, R5 ;  /* 0x0000000147057824 */ /* 0x000fe400078e0205 */
[----:B------:R-:W-:Y:S01]  /*26f0*/  IMAD.WIDE.U32 R20, R69, R76, R4 ;  /* 0x0000004c45147225 */ /* 0x000fe200078e0004 */
[----:B0-----:R-:W-:-:S03]  /*2700*/  SHF.L.U64.HI R15, R78, 0x3, R79 ;  /* 0x000000034e0f7819 */ /* 0x001fc6000001024f */
[----:B------:R-:W-:Y:S01]  /*2710*/  IMAD.IADD R5, R73, 0x1, R21 ;  /* 0x0000000149057824 */ /* 0x000fe200078e0215 */
[----:B------:R-:W-:Y:S01]  /*2720*/  LEA R4, P4, R20, R80, 0x2 ;  /* 0x0000005014047211 */ /* 0x000fe200078810ff */
[----:B------:R-:W-:-:S03]  /*2730*/  IMAD.SHL.U32 R14, R78, 0x8, RZ ;  /* 0x000000084e0e7824 */ /* 0x000fc600078e00ff */
[----:B------:R-:W-:Y:S01]  /*2740*/  LEA.HI.X R5, R20, R81, R5, 0x2, P4 ;  /* 0x0000005114057211 */ /* 0x000fe200020f1405 */
[----:B------:R-:W-:Y:S01]  /*2750*/  IMAD.WIDE.U32 R20, R70, R78, R14 ;  /* 0x0000004e46147225 */ /* 0x000fe200078e000e */
[----:B--2---:R-:W-:-:S05]  /*2760*/  LOP3.LUT R9, R7, 0xffffe000, RZ, 0xc0, !PT ;  /* 0xffffe00007097812 */ /* 0x004fca00078ec0ff */
[----:B------:R-:W-:-:S04]  /*2770*/  FMUL R9, R9, R58 ;  /* 0x0000003a09097220 */ /* 0x000fc80000400000 */
[----:B------:R-:W-:Y:S01]  /*2780*/  FFMA R77, R24, R23, R9 ;  /* 0x00000017184d7223 */ /* 0x000fe20000000009 */
[----:B------:R-:W-:Y:S02]  /*2790*/  LEA.HI.X R9, R72, UR5, R83, 0x2, P3 ;  /* 0x0000000548097c11 */ /* 0x000fe400098f1453 */
[----:B------:R-:W-:Y:S02]  /*27a0*/  ISETP.GT.AND P3, PT, R3, RZ, P1 ;  /* 0x000000ff0300720c */ /* 0x000fe40000f64270 */
[----:B------:R-:W-:-:S05]  /*27b0*/  F2FP.TF32.F32.PACK_B R77, R77 ;  /* 0x0000004dff4d723e */ /* 0x000fca00024050ff */
[----:B------:R0:W-:Y:S06]  /*27c0*/  @P2 STG.E desc[UR36][R8.64], R77 ;  /* 0x0000004d08002986 */ /* 0x0001ec000c101924 */
[----:B------:R-:W-:Y:S05]  /*27d0*/  @!P3 BRA `(.L_x_35) ;  /* 0x000000000004b947 */ /* 0x000fea0003800000 */
[----:B------:R1:W5:Y:S02]  /*27e0*/  LDG.E.LTC128B R7, desc[UR36][R4.64+0x4] ;  /* 0x0000042404077981 */ /* 0x000364000c1e1920 */
.L_x_35:
[----:B------:R-:W-:Y:S05]  /*27f0*/  BSYNC B1 ;  /* 0x0000000000017941 */ /* 0x000fea0003800000 */
.L_x_34:
[----:B-----5:R-:W-:Y:S01]  /*2800*/  LOP3.LUT R15, R7, 0xffffe000, RZ, 0xc0, !PT ;  /* 0xffffe000070f7812 */ /* 0x020fe200078ec0ff */
[----:B------:R-:W-:Y:S01]  /*2810*/  IMAD.IADD R71, R71, 0x1, R21 ;  /* 0x0000000147477824 */ /* 0x000fe200078e0215 */
[----:B------:R-:W-:Y:S01]  /*2820*/  IADD3 R74, P2, R74, R20, RZ ;  /* 0x000000144a4a7210 */ /* 0x000fe20007f5e0ff */
[----:B------:R-:W-:Y:S01]  /*2830*/  IMAD.MOV.U32 R24, RZ, RZ, R7 ;  /* 0x000000ffff187224 */ /* 0x000fe200078e0007 */
[----:B------:R-:W-:Y:S01]  /*2840*/  ISETP.GT.AND P0, PT, R3, 0x8, P0 ;  /* 0x000000080300780c */ /* 0x000fe20000704270 */
[----:B------:R-:W-:Y:S02]  /*2850*/  FMUL R12, R15, R58 ;  /* 0x0000003a0f0c7220 */ /* 0x000fe40000400000 */
[----:B------:R-:W-:Y:S01]  /*2860*/  IMAD.X R13, R71, 0x1, R13, P2 ;  /* 0x00000001470d7824 */ /* 0x000fe200010e060d */
[----:B------:R-:W-:Y:S01]  /*2870*/  LEA R14, P2, R74, R80, 0x2 ;  /* 0x000000504a0e7211 */ /* 0x000fe200078410ff */
[----:B------:R-:W-:-:S03]  /*2880*/  FFMA R25, R25, R23, R12 ;  /* 0x0000001719197223 */ /* 0x000fc6000000000c */
[----:B------:R-:W-:Y:S02]  /*2890*/  LEA.HI.X R15, R74, R81, R13, 0x2, P2 ;  /* 0x000000514a0f7211 */ /* 0x000fe400010f140d */
[----:B------:R-:W-:-:S05]  /*28a0*/  F2FP.TF32.F32.PACK_B R25, R25 ;  /* 0x00000019ff19723e */ /* 0x000fca00024050ff */
[----:B------:R2:W-:Y:S04]  /*28b0*/  @P3 STG.E desc[UR36][R8.64+0x4], R25 ;  /* 0x0000041908003986 */ /* 0x0005e8000c101924 */
[----:B------:R-:W3:Y:S01]  /*28c0*/  @P0 LDG.E.LTC128B R24, desc[UR36][R14.64] ;  /* 0x000000240e180981 */ /* 0x000ee2000c1e1920 */
[----:B------:R-:W-:Y:S01]  /*28d0*/  IADD3 R20, P2, R10, R20, RZ ;  /* 0x000000140a147210 */ /* 0x000fe20007f5e0ff */
[----:B------:R-:W-:Y:S01]  /*28e0*/  BSSY B1, `(.L_x_36) ;  /* 0x0000011000017945 */ /* 0x000fe20003800000 */
[----:B------:R-:W-:-:S03]  /*28f0*/  ISETP.GT.AND P1, PT, R3, 0x8, P1 ;  /* 0x000000080300780c */ /* 0x000fc60000f24270 */
[----:B------:R-:W-:Y:S01]  /*2900*/  IMAD.X R21, R11, 0x1, R71, P2 ;  /* 0x000000010b157824 */ /* 0x000fe200010e0647 */
[C---:B------:R-:W-:Y:S02]  /*2910*/  SHF.L.U64.HI R11, R59.reuse, 0x2, R60 ;  /* 0x000000023b0b7819 */ /* 0x040fe4000001023c */
[----:B------:R-:W-:Y:S01]  /*2920*/  LEA R12, P2, R59, R8, 0x2 ;  /* 0x000000083b0c7211 */ /* 0x000fe200078410ff */
[----:B------:R-:W-:-:S04]  /*2930*/  IMAD.WIDE.U32 R20, R69, R76, R20 ;  /* 0x0000004c45147225 */ /* 0x000fc800078e0014 */
[----:B------:R-:W-:Y:S01]  /*2940*/  IMAD.X R13, R11, 0x1, R9, P2 ;  /* 0x000000010b0d7824 */ /* 0x000fe200010e0609 */
[----:B------:R-:W-:Y:S02]  /*2950*/  LEA R10, P3, R20, R80, 0x2 ;  /* 0x00000050140a7211 */ /* 0x000fe400078610ff */
[----:B---3--:R-:W-:-:S05]  /*2960*/  LOP3.LUT R7, R24, 0xffffe000, RZ, 0xc0, !PT ;  /* 0xffffe00018077812 */ /* 0x008fca00078ec0ff */
[----:B------:R-:W-:-:S04]  /*2970*/  FMUL R7, R7, R58 ;  /* 0x0000003a07077220 */ /* 0x000fc80000400000 */
[----:B------:R-:W-:Y:S01]  /*2980*/  FFMA R69, R26, R23, R7 ;  /* 0x000000171a457223 */ /* 0x000fe20000000007 */
[----:B------:R-:W-:-:S04]  /*2990*/  IMAD.IADD R7, R73, 0x1, R21 ;  /* 0x0000000149077824 */ /* 0x000fc800078e0215 */
[----:B------:R-:W-:Y:S02]  /*29a0*/  F2FP.TF32.F32.PACK_B R69, R69 ;  /* 0x00000045ff45723e */ /* 0x000fe400024050ff */
[----:B------:R-:W-:-:S03]  /*29b0*/  LEA.HI.X R11, R20, R81, R7, 0x2, P3 ;  /* 0x00000051140b7211 */ /* 0x000fc600018f1407 */
[----:B------:R2:W-:Y:S01]  /*29c0*/  @P0 STG.E desc[UR36][R12.64], R69 ;  /* 0x000000450c000986 */ /* 0x0005e2000c101924 */
[----:B------:R-:W-:Y:S05]  /*29d0*/  @!P1 BRA `(.L_x_37) ;  /* 0x0000000000049947 */ /* 0x000fea0003800000 */
[----:B------:R3:W5:Y:S02]  /*29e0*/  LDG.E.LTC128B R24, desc[UR36][R10.64+0x4] ;  /* 0x000004240a187981 */ /* 0x000764000c1e1920 */
.L_x_37:
[----:B------:R-:W-:Y:S05]  /*29f0*/  BSYNC B1 ;  /* 0x0000000000017941 */ /* 0x000fea0003800000 */
.L_x_36:
[----:B-----5:R-:W-:Y:S01]  /*2a00*/  LOP3.LUT R7, R24, 0xffffe000, RZ, 0xc0, !PT ;  /* 0xffffe00018077812 */ /* 0x020fe200078ec0ff */
[----:B------:R-:W-:Y:S01]  /*2a10*/  BSSY B1, `(.L_x_38) ;  /* 0x0000009000017945 */ /* 0x000fe20003800000 */
[----:B------:R-:W-:-:S03]  /*2a20*/  ISETP.GT.AND P0, PT, R6, 0x8, PT ;  /* 0x000000080600780c */ /* 0x000fc60003f04270 */
[----:B------:R-:W-:Y:S01]  /*2a30*/  FMUL R14, R7, R58 ;  /* 0x0000003a070e7220 */ /* 0x000fe20000400000 */
[----:B------:R-:W-:-:S03]  /*2a40*/  ISETP.GT.AND P2, PT, R3, RZ, P0 ;  /* 0x000000ff0300720c */ /* 0x000fc60000744270 */
[----:B------:R-:W-:-:S05]  /*2a50*/  FFMA R27, R27, R23, R14 ;  /* 0x000000171b1b7223 */ /* 0x000fca000000000e */
[----:B------:R-:W-:-:S05]  /*2a60*/  F2FP.TF32.F32.PACK_B R27, R27 ;  /* 0x0000001bff1b723e */ /* 0x000fca00024050ff */
[----:B------:R4:W-:Y:S01]  /*2a70*/  @P1 STG.E desc[UR36][R12.64+0x4], R27 ;  /* 0x0000041b0c001986 */ /* 0x0009e2000c101924 */
[----:B------:R-:W-:Y:S05]  /*2a80*/  @!P2 BRA `(.L_x_39) ;  /* 0x000000000004a947 */ /* 0x000fea0003800000 */
[----:B------:R0:W5:Y:S02]  /*2a90*/  LDG.E.LTC128B R24, desc[UR36][R4.64+0x20] ;  /* 0x0000202404187981 */ /* 0x000164000c1e1920 */
.L_x_39:
[----:B------:R-:W-:Y:S05]  /*2aa0*/  BSYNC B1 ;  /* 0x0000000000017941 */ /* 0x000fea0003800000 */
.L_x_38:
        /* <DEDUP_REMOVED lines=10> */
.L_x_41:
[----:B------:R-:W-:Y:S05]  /*2b50*/  BSYNC B1 ;  /* 0x0000000000017941 */ /* 0x000fea0003800000 */
.L_x_40:
[----:B0----5:R-:W-:Y:S01]  /*2b60*/  LOP3.LUT R7, R24, 0xffffe000, RZ, 0xc0, !PT ;  /* 0xffffe00018077812 */ /* 0x021fe200078ec0ff */
[----:B------:R-:W-:Y:S01]  /*2b70*/  BSSY B1, `(.L_x_42) ;  /* 0x0000008000017945 */ /* 0x000fe20003800000 */
[----:B------:R-:W-:-:S03]  /*2b80*/  ISETP.GT.AND P0, PT, R3, 0x8, P0 ;  /* 0x000000080300780c */ /* 0x000fc60000704270 */
[----:B------:R-:W-:-:S04]  /*2b90*/  FMUL R14, R7, R58 ;  /* 0x0000003a070e7220 */ /* 0x000fc80000400000 */
[----:B------:R-:W-:-:S05]  /*2ba0*/  FFMA R29, R29, R23, R14 ;  /* 0x000000171d1d7223 */ /* 0x000fca000000000e */
[----:B------:R-:W-:-:S05]  /*2bb0*/  F2FP.TF32.F32.PACK_B R29, R29 ;  /* 0x0000001dff1d723e */ /* 0x000fca00024050ff */
[----:B------:R0:W-:Y:S01]  /*2bc0*/  @P3 STG.E desc[UR36][R8.64+0x24], R29 ;  /* 0x0000241d08003986 */ /* 0x0001e2000c101924 */
[----:B------:R-:W-:Y:S05]  /*2bd0*/  @!P0 BRA `(.L_x_43) ;  /* 0x0000000000048947 */ /* 0x000fea0003800000 */
[----:B------:R0:W5:Y:S02]  /*2be0*/  LDG.E.LTC128B R24, desc[UR36][R10.64+0x20] ;  /* 0x000020240a187981 */ /* 0x000164000c1e1920 */
.L_x_43:
[----:B------:R-:W-:Y:S05]  /*2bf0*/  BSYNC B1 ;  /* 0x0000000000017941 */ /* 0x000fea0003800000 */
.L_x_42:
[----:B-----5:R-:W-:Y:S01]  /*2c00*/  LOP3.LUT R7, R24, 0xffffe000, RZ, 0xc0, !PT ;  /* 0xffffe00018077812 */ /* 0x020fe200078ec0ff */
        /* <DEDUP_REMOVED lines=8> */
.L_x_45:
[----:B------:R-:W-:Y:S05]  /*2c90*/  BSYNC B1 ;  /* 0x0000000000017941 */ /* 0x000fea0003800000 */
.L_x_44:
[----:B0----5:R-:W-:Y:S01]  /*2ca0*/  LOP3.LUT R7, R24, 0xffffe000, RZ, 0xc0, !PT ;  /* 0xffffe00018077812 */ /* 0x021fe200078ec0ff */
        /* <DEDUP_REMOVED lines=9> */
.L_x_47:
[----:B------:R-:W-:Y:S05]  /*2d40*/  BSYNC B1 ;  /* 0x0000000000017941 */ /* 0x000fea0003800000 */
.L_x_46:
        /* <DEDUP_REMOVED lines=10> */
.L_x_49:
[----:B------:R-:W-:Y:S05]  /*2df0*/  BSYNC B1 ;  /* 0x0000000000017941 */ /* 0x000fea0003800000 */
.L_x_48:
        /* <DEDUP_REMOVED lines=9> */
.L_x_51:
[----:B------:R-:W-:Y:S05]  /*2e90*/  BSYNC B1 ;  /* 0x0000000000017941 */ /* 0x000fea0003800000 */
.L_x_50:
        /* <DEDUP_REMOVED lines=9> */
.L_x_53:
[----:B------:R-:W-:Y:S05]  /*2f30*/  BSYNC B1 ;  /* 0x0000000000017941 */ /* 0x000fea0003800000 */
.L_x_52:
        /* <DEDUP_REMOVED lines=10> */
.L_x_55:
[----:B------:R-:W-:Y:S05]  /*2fe0*/  BSYNC B1 ;  /* 0x0000000000017941 */ /* 0x000fea0003800000 */
.L_x_54:
        /* <DEDUP_REMOVED lines=10> */
.L_x_57:
[----:B------:R-:W-:Y:S05]  /*3090*/  BSYNC B1 ;  /* 0x0000000000017941 */ /* 0x000fea0003800000 */
.L_x_56:
        /* <DEDUP_REMOVED lines=9> */
.L_x_59:
[----:B------:R-:W-:Y:S05]  /*3130*/  BSYNC B1 ;  /* 0x0000000000017941 */ /* 0x000fea0003800000 */
.L_x_58:
        /* <DEDUP_REMOVED lines=9> */
.L_x_61:
[----:B------:R-:W-:Y:S05]  /*31d0*/  BSYNC B1 ;  /* 0x0000000000017941 */ /* 0x000fea0003800000 */
.L_x_60:
        /* <DEDUP_REMOVED lines=10> */
.L_x_63:
[----:B------:R-:W-:Y:S05]  /*3280*/  BSYNC B1 ;  /* 0x0000000000017941 */ /* 0x000fea0003800000 */
.L_x_62:
        /* <DEDUP_REMOVED lines=10> */
.L_x_65:
[----:B------:R-:W-:Y:S05]  /*3330*/  BSYNC B1 ;  /* 0x0000000000017941 */ /* 0x000fea0003800000 */
.L_x_64:
        /* <DEDUP_REMOVED lines=9> */
.L_x_67:
[----:B------:R-:W-:Y:S05]  /*33d0*/  BSYNC B1 ;  /* 0x0000000000017941 */ /* 0x000fea0003800000 */
.L_x_66:
        /* <DEDUP_REMOVED lines=9> */
.L_x_69:
[----:B------:R-:W-:Y:S05]  /*3470*/  BSYNC B1 ;  /* 0x0000000000017941 */ /* 0x000fea0003800000 */
.L_x_68:
        /* <DEDUP_REMOVED lines=10> */
.L_x_71:
[----:B------:R-:W-:Y:S05]  /*3520*/  BSYNC B1 ;  /* 0x0000000000017941 */ /* 0x000fea0003800000 */
.L_x_70:
        /* <DEDUP_REMOVED lines=10> */
.L_x_73:
[----:B------:R-:W-:Y:S05]  /*35d0*/  BSYNC B1 ;  /* 0x0000000000017941 */ /* 0x000fea0003800000 */
.L_x_72:
        /* <DEDUP_REMOVED lines=9> */
.L_x_75:
[----:B------:R-:W-:Y:S05]  /*3670*/  BSYNC B1 ;  /* 0x0000000000017941 */ /* 0x000fea0003800000 */
.L_x_74:
        /* <DEDUP_REMOVED lines=9> */
.L_x_77:
[----:B------:R-:W-:Y:S05]  /*3710*/  BSYNC B1 ;  /* 0x0000000000017941 */ /* 0x000fea0003800000 */
.L_x_76:
        /* <DEDUP_REMOVED lines=10> */
.L_x_79:
[----:B------:R-:W-:Y:S05]  /*37c0*/  BSYNC B1 ;  /* 0x0000000000017941 */ /* 0x000fea0003800000 */
.L_x_78:
        /* <DEDUP_REMOVED lines=10> */
.L_x_81:
[----:B------:R-:W-:Y:S05]  /*3870*/  BSYNC B1 ;  /* 0x0000000000017941 */ /* 0x000fea0003800000 */
.L_x_80:
        /* <DEDUP_REMOVED lines=9> */
.L_x_83:
[----:B------:R-:W-:Y:S05]  /*3910*/  BSYNC B1 ;  /* 0x0000000000017941 */ /* 0x000fea0003800000 */
.L_x_82:
        /* <DEDUP_REMOVED lines=9> */
.L_x_85:
[----:B------:R-:W-:Y:S05]  /*39b0*/  BSYNC B1 ;  /* 0x0000000000017941 */ /* 0x000fea0003800000 */
.L_x_84:
        /* <DEDUP_REMOVED lines=10> */
.L_x_87:
[----:B------:R-:W-:Y:S05]  /*3a60*/  BSYNC B1 ;  /* 0x0000000000017941 */ /* 0x000fea0003800000 */
.L_x_86:
[----:B-----5:R-:W-:Y:S01]  /*3a70*/  LOP3.LUT R7, R24, 0xffffe000, RZ, 0xc0, !PT ;  /* 0xffffe00018077812 */ /* 0x020fe200078ec0ff */
[----:B------:R-:W-:Y:S01]  /*3a80*/  BSSY B1, `(.L_x_88) ;  /* 0x000000b000017945 */ /* 0x000fe20003800000 */
[----:B------:R-:W-:Y:S01]  /*3a90*/  ISETP.GT.AND P1, PT, R6, 0x39, PT ;  /* 0x000000390600780c */ /* 0x000fe20003f24270 */
[----:B------:R-:W-:Y:S02]  /*3aa0*/  @P2 IMAD.MOV.U32 R6, RZ, RZ, R8 ;  /* 0x000000ffff062224 */ /* 0x000fe400078e0008 */
[----:B------:R-:W-:Y:S01]  /*3ab0*/  FMUL R7, R7, R58 ;  /* 0x0000003a07077220 */ /* 0x000fe20000400000 */
[----:B------:R-:W-:-:S03]  /*3ac0*/  ISETP.GT.AND P3, PT, R3, RZ, P1 ;  /* 0x000000ff0300720c */ /* 0x000fc60000f64270 */
[----:B------:R-:W-:Y:S01]  /*3ad0*/  FFMA R15, R52, R23, R7 ;  /* 0x00000017340f7223 */ /* 0x000fe20000000007 */
[----:B------:R-:W-:-:S04]  /*3ae0*/  @P2 IMAD.MOV.U32 R7, RZ, RZ, R9 ;  /* 0x000000ffff072224 */ /* 0x000fc800078e0009 */
[----:B------:R-:W-:-:S05]  /*3af0*/  F2FP.TF32.F32.PACK_B R15, R15 ;  /* 0x0000000fff0f723e */ /* 0x000fca00024050ff */
[----:B------:R0:W-:Y:S01]  /*3b00*/  @P2 STG.E desc[UR36][R6.64+0xe0], R15 ;  /* 0x0000e00f06002986 */ /* 0x0001e2000c101924 */
[----:B------:R-:W-:Y:S05]  /*3b10*/  @!P3 BRA `(.L_x_89) ;  /* 0x000000000004b947 */ /* 0x000fea0003800000 */
[----:B------:R0:W5:Y:S02]  /*3b20*/  LDG.E.LTC128B R24, desc[UR36][R4.64+0xe4] ;  /* 0x0000e42404187981 */ /* 0x000164000c1e1920 */
.L_x_89:
[----:B------:R-:W-:Y:S05]  /*3b30*/  BSYNC B1 ;  /* 0x0000000000017941 */ /* 0x000fea0003800000 */
.L_x_88:
[----:B01---5:R-:W-:Y:S01]  /*3b40*/  LOP3.LUT R5, R24, 0xffffe000, RZ, 0xc0, !PT ;  /* 0xffffe00018057812 */ /* 0x023fe200078ec0ff */
        /* <DEDUP_REMOVED lines=8> */
.L_x_91:
[----:B------:R-:W-:Y:S05]  /*3bd0*/  BSYNC B1 ;  /* 0x0000000000017941 */ /* 0x000fea0003800000 */
.L_x_90:
[----:B-----5:R-:W-:Y:S01]  /*3be0*/  LOP3.LUT R5, R24, 0xffffe000, RZ, 0xc0, !PT ;  /* 0xffffe00018057812 */ /* 0x020fe200078ec0ff */
[----:B------:R-:W-:Y:S01]  /*3bf0*/  @P0 IMAD.MOV.U32 R4, RZ, RZ, R12 ;  /* 0x000000ffff040224 */ /* 0x000fe200078e000c */
[----:B------:R-:W-:Y:S01]  /*3c00*/  ISETP.GT.AND P1, PT, R3, 0x8, P1 ;  /* 0x000000080300780c */ /* 0x000fe20000f24270 */
[----:B------:R-:W-:Y:S02]  /*3c10*/  BSSY B1, `(.L_x_92) ;  /* 0x0000008000017945 */ /* 0x000fe40003800000 */
[----:B------:R-:W-:-:S04]  /*3c20*/  FMUL R5, R5, R58 ;  /* 0x0000003a05057220 */ /* 0x000fc80000400000 */
[----:B------:R-:W-:Y:S01]  /*3c30*/  FFMA R7, R54, R23, R5 ;  /* 0x0000001736077223 */ /* 0x000fe20000000005 */
[----:B------:R-:W-:-:S04]  /*3c40*/  @P0 IMAD.MOV.U32 R5, RZ, RZ, R13 ;  /* 0x000000ffff050224 */ /* 0x000fc800078e000d */
[----:B------:R-:W-:-:S05]  /*3c50*/  F2FP.TF32.F32.PACK_B R7, R7 ;  /* 0x00000007ff07723e */ /* 0x000fca00024050ff */
[----:B------:R0:W-:Y:S01]  /*3c60*/  @P0 STG.E desc[UR36][R4.64+0xe0], R7 ;  /* 0x0000e00704000986 */ /* 0x0001e2000c101924 */
[----:B------:R-:W-:Y:S05]  /*3c70*/  @!P1 BRA `(.L_x_93) ;  /* 0x0000000000049947 */ /* 0x000fea0003800000 */
[----:B------:R0:W5:Y:S02]  /*3c80*/  LDG.E.LTC128B R24, desc[UR36][R10.64+0xe4] ;  /* 0x0000e4240a187981 */ /* 0x000164000c1e1920 */
.L_x_93:
[----:B------:R-:W-:Y:S05]  /*3c90*/  BSYNC B1 ;  /* 0x0000000000017941 */ /* 0x000fea0003800000 */
.L_x_92:
[----:B------:R-:W-:Y:S05]  /*3ca0*/  @!P1 BRA `(.L_x_94) ;  /* 0x0000000800909947 */ /* 0x000fea0003800000 */
[----:B-----5:R-:W-:-:S05]  /*3cb0*/  LOP3.LUT R3, R24, 0xffffe000, RZ, 0xc0, !PT ;  /* 0xffffe00018037812 */ /* 0x020fca00078ec0ff */
[----:B0-----:R-:W-:-:S04]  /*3cc0*/  FMUL R4, R3, R58 ;  /* 0x0000003a03047220 */ /* 0x001fc80000400000 */
[----:B------:R-:W-:-:S05]  /*3cd0*/  FFMA R55, R55, R23, R4 ;  /* 0x0000001737377223 */ /* 0x000fca0000000004 */
[----:B------:R-:W-:-:S05]  /*3ce0*/  F2FP.TF32.F32.PACK_B R55, R55 ;  /* 0x00000037ff37723e */ /* 0x000fca00024050ff */
[----:B------:R0:W-:Y:S01]  /*3cf0*/  STG.E desc[UR36][R12.64+0xe4], R55 ;  /* 0x0000e4370c007986 */ /* 0x0001e2000c101924 */
[----:B------:R-:W-:Y:S05]  /*3d00*/  BRA `(.L_x_94) ;  /* 0x0000000800787947 */ /* 0x000fea0003800000 */
.L_x_33:
[----:B------:R-:W-:Y:S01]  /*3d10*/  ISETP.GT.AND P4, PT, R6, 0x1, PT ;  /* 0x000000010600780c */ /* 0x000fe20003f84270 */
[----:B------:R-:W-:Y:S01]  /*3d20*/  ULDC.64 UR4, c[0x0][0x5c0] ;  /* 0x0001700000047ab9 */ /* 0x000fe20000000a00 */
[-C--:B------:R-:W-:Y:S01]  /*3d30*/  FMUL R7, R24, R23.reuse ;  /* 0x0000001718077220 */ /* 0x080fe20000400000 */
[----:B------:R-:W-:Y:S01]  /*3d40*/  LEA R4, P3, R72, UR4, 0x2 ;  /* 0x0000000448047c11 */ /* 0x000fe2000f8610ff */
[-C--:B------:R-:W-:Y:S01]  /*3d50*/  FMUL R25, R25, R23.reuse ;  /* 0x0000001719197220 */ /* 0x080fe20000400000 */
[----:B------:R-:W-:Y:S01]  /*3d60*/  ISETP.GT.AND P1, PT, R3, RZ, P4 ;  /* 0x000000ff0300720c */ /* 0x000fe20002724270 */
[-C--:B------:R-:W-:Y:S01]  /*3d70*/  FMUL R11, R26, R23.reuse ;  /* 0x000000171a0b7220 */ /* 0x080fe20000400000 */
[----:B------:R-:W-:Y:S01]  /*3d80*/  LEA.HI.X R5, R72, UR5, R83, 0x2, P3 ;  /* 0x0000000548057c11 */ /* 0x000fe200098f1453 */
[----:B------:R-:W-:Y:S01]  /*3d90*/  FMUL R27, R27, R23 ;  /* 0x000000171b1b7220 */ /* 0x000fe20000400000 */
[----:B------:R-:W-:Y:S01]  /*3da0*/  F2FP.TF32.F32.PACK_B R7, R7 ;  /* 0x00000007ff07723e */ /* 0x000fe200024050ff */
[----:B------:R-:W-:Y:S01]  /*3db0*/  FMUL R29, R29, R23 ;  /* 0x000000171d1d7220 */ /* 0x000fe20000400000 */
[----:B------:R-:W-:Y:S01]  /*3dc0*/  F2FP.TF32.F32.PACK_B R25, R25 ;  /* 0x00000019ff19723e */ /* 0x000fe200024050ff */
[-C--:B------:R-:W-:Y:S01]  /*3dd0*/  FMUL R31, R31, R23.reuse ;  /* 0x000000171f1f7220 */ /* 0x080fe20000400000 */
[C---:B------:R-:W-:Y:S01]  /*3de0*/  SHF.L.U64.HI R9, R59.reuse, 0x2, R60 ;  /* 0x000000023b097819 */ /* 0x040fe2000001023c */
[----:B------:R0:W-:Y:S01]  /*3df0*/  @P2 STG.E desc[UR36][R4.64], R7 ;  /* 0x0000000704002986 */ /* 0x0001e2000c101924 */
[----:B------:R-:W-:Y:S01]  /*3e00*/  LEA R8, P3, R59, R4, 0x2 ;  /* 0x000000043b087211 */ /* 0x000fe200078610ff */
[-C--:B------:R-:W-:Y:S01]  /*3e10*/  FMUL R13, R32, R23.reuse ;  /* 0x00000017200d7220 */ /* 0x080fe20000400000 */
[C---:B------:R-:W-:Y:S01]  /*3e20*/  ISETP.GT.AND P2, PT, R6.reuse, 0x8, PT ;  /* 0x000000080600780c */ /* 0x040fe20003f44270 */
[----:B------:R-:W-:Y:S01]  /*3e30*/  @P1 STG.E desc[UR36][R4.64+0x4], R25 ;  /* 0x0000041904001986 */ /* 0x000fe2000c101924 */
[----:B------:R-:W-:Y:S01]  /*3e40*/  ISETP.GT.AND P1, PT, R6, 0x9, PT ;  /* 0x000000090600780c */ /* 0x000fe20003f24270 */
[----:B------:R-:W-:Y:S01]  /*3e50*/  IMAD.X R9, R9, 0x1, R5, P3 ;  /* 0x0000000109097824 */ /* 0x000fe200018e0605 */
[----:B------:R-:W-:Y:S01]  /*3e60*/  ISETP.GT.AND P0, PT, R3, 0x8, P0 ;  /* 0x000000080300780c */ /* 0x000fe20000704270 */
[-C--:B------:R-:W-:Y:S01]  /*3e70*/  FMUL R33, R33, R23.reuse ;  /* 0x0000001721217220 */ /* 0x080fe20000400000 */
[----:B------:R-:W-:Y:S01]  /*3e80*/  ISETP.GT.AND P4, PT, R3, 0x8, P4 ;  /* 0x000000080300780c */ /* 0x000fe20002784270 */
[-C--:B------:R-:W-:Y:S01]  /*3e90*/  FMUL R35, R35, R23.reuse ;  /* 0x0000001723237220 */ /* 0x080fe20000400000 */
[C---:B------:R-:W-:Y:S01]  /*3ea0*/  ISETP.GT.AND P5, PT, R3.reuse, RZ, P2 ;  /* 0x000000ff0300720c */ /* 0x040fe200017a4270 */
[-C--:B0-----:R-:W-:Y:S01]  /*3eb0*/  FMUL R7, R28, R23.reuse ;  /* 0x000000171c077220 */ /* 0x081fe20000400000 */
[----:B------:R-:W-:Y:S01]  /*3ec0*/  ISETP.GT.AND P3, PT, R3, RZ, P1 ;  /* 0x000000ff0300720c */ /* 0x000fe20000f64270 */
[----:B------:R-:W-:Y:S01]  /*3ed0*/  FMUL R37, R37, R23 ;  /* 0x0000001725257220 */ /* 0x000fe20000400000 */
[----:B------:R-:W-:Y:S01]  /*3ee0*/  F2FP.TF32.F32.PACK_B R11, R11 ;  /* 0x0000000bff0b723e */ /* 0x000fe200024050ff */
[----:B------:R-:W-:Y:S01]  /*3ef0*/  FMUL R39, R39, R23 ;  /* 0x0000001727277220 */ /* 0x000fe20000400000 */
[----:B------:R-:W-:Y:S01]  /*3f00*/  F2FP.TF32.F32.PACK_B R27, R27 ;  /* 0x0000001bff1b723e */ /* 0x000fe200024050ff */
[----:B------:R-:W-:Y:S01]  /*3f10*/  FMUL R41, R41, R23 ;  /* 0x0000001729297220 */ /* 0x000fe20000400000 */
[----:B------:R-:W-:Y:S01]  /*3f20*/  F2FP.TF32.F32.PACK_B R7, R7 ;  /* 0x00000007ff07723e */ /* 0x000fe200024050ff */
[----:B------:R0:W-:Y:S01]  /*3f30*/  @P0 STG.E desc[UR36][R8.64], R11 ;  /* 0x0000000b08000986 */ /* 0x0001e2000c101924 */
[----:B------:R-:W-:Y:S01]  /*3f40*/  F2FP.TF32.F32.PACK_B R29, R29 ;  /* 0x0000001dff1d723e */ /* 0x000fe200024050ff */
[-C--:B------:R-:W-:Y:S01]  /*3f50*/  FMUL R43, R43, R23.reuse ;  /* 0x000000172b2b7220 */ /* 0x080fe20000400000 */
[C---:B------:R-:W-:Y:S01]  /*3f60*/  ISETP.GT.AND P0, PT, R6.reuse, 0x10, PT ;  /* 0x000000100600780c */ /* 0x040fe20003f04270 */
[----:B------:R-:W-:Y:S01]  /*3f70*/  @P4 STG.E desc[UR36][R8.64+0x4], R27 ;  /* 0x0000041b08004986 */ /* 0x000fe2000c101924 */
[----:B------:R-:W-:Y:S01]  /*3f80*/  ISETP.GT.AND P2, PT, R3, 0x8, P2 ;  /* 0x000000080300780c */ /* 0x000fe20001744270 */
[-C--:B------:R-:W-:Y:S01]  /*3f90*/  FMUL R45, R45, R23.reuse ;  /* 0x000000172d2d7220 */ /* 0x080fe20000400000 */
[C---:B------:R-:W-:Y:S01]  /*3fa0*/  ISETP.GT.AND P1, PT, R3.reuse, 0x8, P1 ;  /* 0x000000080300780c */ /* 0x040fe20000f24270 */
[----:B------:R1:W-:Y:S01]  /*3fb0*/  @P5 STG.E desc[UR36][R4.64+0x20], R7 ;  /* 0x0000200704005986 */ /* 0x0003e2000c101924 */
[----:B------:R-:W-:Y:S01]  /*3fc0*/  ISETP.GT.AND P5, PT, R3, RZ, P0 ;  /* 0x000000ff0300720c */ /* 0x000fe200007a4270 */
[----:B------:R-:W-:Y:S01]  /*3fd0*/  FMUL R47, R47, R23 ;  /* 0x000000172f2f7220 */ /* 0x000fe20000400000 */
[----:B------:R-:W-:Y:S01]  /*3fe0*/  F2FP.TF32.F32.PACK_B R31, R31 ;  /* 0x0000001fff1f723e */ /* 0x000fe200024050ff */
[----:B------:R-:W-:Y:S01]  /*3ff0*/  @P3 STG.E desc[UR36][R4.64+0x24], R29 ;  /* 0x0000241d04003986 */ /* 0x000fe2000c101924 */
[----:B------:R-:W-:Y:S01]  /*4000*/  ISETP.GT.AND P3, PT, R6, 0x11, PT ;  /* 0x000000110600780c */ /* 0x000fe20003f64270 */
[----:B0-----:R-:W-:Y:S01]  /*4010*/  FMUL R11, R30, R23 ;  /* 0x000000171e0b7220 */ /* 0x001fe20000400000 */
[----:B------:R-:W-:Y:S01]  /*4020*/  F2FP.TF32.F32.PACK_B R13, R13 ;  /* 0x0000000dff0d723e */ /* 0x000fe200024050ff */
[-C--:B------:R-:W-:Y:S01]  /*4030*/  FMUL R49, R49, R23.reuse ;  /* 0x0000001731317220 */ /* 0x080fe20000400000 */
[----:B------:R-:W-:Y:S01]  /*4040*/  ISETP.GT.AND P4, PT, R3, RZ, P3 ;  /* 0x000000ff0300720c */ /* 0x000fe20001f84270 */
[----:B------:R-:W-:Y:S01]  /*4050*/  FMUL R15, R50, R23 ;  /* 0x00000017320f7220 */ /* 0x000fe20000400000 */
[----:B------:R-:W-:Y:S01]  /*4060*/  F2FP.TF32.F32.PACK_B R11, R11 ;  /* 0x0000000bff0b723e */ /* 0x000fe200024050ff */
[----:B-1----:R-:W-:Y:S01]  /*4070*/  FMUL R7, R34, R23 ;  /* 0x0000001722077220 */ /* 0x002fe20000400000 */
[----:B------:R-:W-:Y:S01]  /*4080*/  F2FP.TF32.F32.PACK_B R33, R33 ;  /* 0x00000021ff21723e */ /* 0x000fe200024050ff */
[-C--:B------:R-:W-:Y:S01]  /*4090*/  FMUL R51, R51, R23.reuse ;  /* 0x0000001733337220 */ /* 0x080fe20000400000 */
[----:B------:R-:W-:Y:S01]  /*40a0*/  ISETP.GT.AND P0, PT, R3, 0x8, P0 ;  /* 0x000000080300780c */ /* 0x000fe20000704270 */
[----:B------:R0:W-:Y:S01]  /*40b0*/  @P2 STG.E desc[UR36][R8.64+0x20], R11 ;  /* 0x0000200b08002986 */ /* 0x0001e2000c101924 */
[----:B------:R-:W-:Y:S01]  /*40c0*/  ISETP.GT.AND P2, PT, R6, 0x19, PT ;  /* 0x000000190600780c */ /* 0x000fe20003f44270 */
[----:B------:R-:W-:Y:S01]  /*40d0*/  FMUL R21, R52, R23 ;  /* 0x0000001734157220 */ /* 0x000fe20000400000 */
[----:B------:R-:W-:Y:S01]  /*40e0*/  F2FP.TF32.F32.PACK_B R7, R7 ;  /* 0x00000007ff07723e */ /* 0x000fe200024050ff */
[----:B------:R-:W-:Y:S01]  /*40f0*/  @P1 STG.E desc[UR36][R8.64+0x24], R31 ;  /* 0x0000241f08001986 */ /* 0x000fe2000c101924 */
[----:B------:R-:W-:Y:S01]  /*4100*/  ISETP.GT.AND P1, PT, R6, 0x18, PT ;  /* 0x000000180600780c */ /* 0x000fe20003f24270 */
[----:B------:R-:W-:Y:S01]  /*4110*/  FMUL R53, R53, R23 ;  /* 0x0000001735357220 */ /* 0x000fe20000400000 */
[----:B------:R-:W-:Y:S01]  /*4120*/  F2FP.TF32.F32.PACK_B R35, R35 ;  /* 0x00000023ff23723e */ /* 0x000fe200024050ff */
[----:B------:R1:W-:Y:S01]  /*4130*/  @P5 STG.E desc[UR36][R4.64+0x40], R13 ;  /* 0x0000400d04005986 */ /* 0x0003e2000c101924 */
[----:B------:R-:W-:Y:S01]  /*4140*/  ISETP.GT.AND P5, PT, R3, RZ, P1 ;  /* 0x000000ff0300720c */ /* 0x000fe20000fa4270 */
[----:B------:R-:W-:Y:S01]  /*4150*/  FMUL R55, R55, R23 ;  /* 0x0000001737377220 */ /* 0x000fe20000400000 */
[----:B------:R-:W-:Y:S01]  /*4160*/  F2FP.TF32.F32.PACK_B R37, R37 ;  /* 0x00000025ff25723e */ /* 0x000fe200024050ff */
[----:B------:R-:W-:Y:S01]  /*4170*/  @P4 STG.E desc[UR36][R4.64+0x44], R33 ;  /* 0x0000442104004986 */ /* 0x000fe2000c101924 */
[C---:B------:R-:W-:Y:S01]  /*4180*/  ISETP.GT.AND P4, PT, R3.reuse, 0x8, P3 ;  /* 0x000000080300780c */ /* 0x040fe20001f84270 */
[----:B0-----:R-:W-:Y:S01]  /*4190*/  FMUL R11, R36, R23 ;  /* 0x00000017240b7220 */ /* 0x001fe20000400000 */
[----:B------:R-:W-:Y:S01]  /*41a0*/  ISETP.GT.AND P3, PT, R3, RZ, P2 ;  /* 0x000000ff0300720c */ /* 0x000fe20001764270 */
[----:B------:R0:W-:Y:S01]  /*41b0*/  @P0 STG.E desc[UR36][R8.64+0x40], R7 ;  /* 0x0000400708000986 */ /* 0x0001e2000c101924 */
[----:B------:R-:W-:-:S02]  /*41c0*/  ISETP.GT.AND P0, PT, R6, 0x20, PT ;  /* 0x000000200600780c */ /* 0x000fc40003f04270 */
[----:B------:R-:W-:Y:S01]  /*41d0*/  F2FP.TF32.F32.PACK_B R11, R11 ;  /* 0x0000000bff0b723e */ /* 0x000fe200024050ff */
[----:B-1----:R-:W-:Y:S01]  /*41e0*/  FMUL R13, R40, R23 ;  /* 0x00000017280d7220 */ /* 0x002fe20000400000 */
[C---:B------:R-:W-:Y:S02]  /*41f0*/  ISETP.GT.AND P1, PT, R3.reuse, 0x8, P1 ;  /* 0x000000080300780c */ /* 0x040fe40000f24270 */
[----:B------:R-:W-:Y:S02]  /*4200*/  F2FP.TF32.F32.PACK_B R39, R39 ;  /* 0x00000027ff27723e */ /* 0x000fe400024050ff */
[----:B------:R-:W-:Y:S01]  /*4210*/  F2FP.TF32.F32.PACK_B R13, R13 ;  /* 0x0000000dff0d723e */ /* 0x000fe200024050ff */
[----:B------:R-:W-:Y:S01]  /*4220*/  @P4 STG.E desc[UR36][R8.64+0x44], R35 ;  /* 0x0000442308004986 */ /* 0x000fe2000c101924 */
[C---:B------:R-:W-:Y:S01]  /*4230*/  ISETP.GT.AND P4, PT, R3.reuse, 0x8, P2 ;  /* 0x000000080300780c */ /* 0x040fe20001784270 */
[----:B0-----:R-:W-:Y:S01]  /*4240*/  FMUL R7, R38, R23 ;  /* 0x0000001726077220 */ /* 0x001fe20000400000 */
[----:B------:R-:W-:Y:S01]  /*4250*/  ISETP.GT.AND P2, PT, R6, 0x21, PT ;  /* 0x000000210600780c */ /* 0x000fe20003f44270 */
[----:B------:R0:W-:Y:S01]  /*4260*/  @P5 STG.E desc[UR36][R4.64+0x60], R11 ;  /* 0x0000600b04005986 */ /* 0x0001e2000c101924 */
[----:B------:R-:W-:-:S02]  /*4270*/  ISETP.GT.AND P5, PT, R3, RZ, P0 ;  /* 0x000000ff0300720c */ /* 0x000fc400007a4270 */
[----:B------:R-:W-:Y:S01]  /*4280*/  F2FP.TF32.F32.PACK_B R7, R7 ;  /* 0x00000007ff07723e */ /* 0x000fe200024050ff */
[----:B------:R-:W-:Y:S01]  /*4290*/  @P3 STG.E desc[UR36][R4.64+0x64], R37 ;  /* 0x0000642504003986 */ /* 0x000fe2000c101924 */
[C---:B------:R-:W-:Y:S02]  /*42a0*/  ISETP.GT.AND P3, PT, R3.reuse, RZ, P2 ;  /* 0x000000ff0300720c */ /* 0x040fe40001764270 */
[----:B------:R-:W-:Y:S01]  /*42b0*/  F2FP.TF32.F32.PACK_B R41, R41 ;  /* 0x00000029ff29723e */ /* 0x000fe200024050ff */
[----:B------:R1:W-:Y:S01]  /*42c0*/  @P1 STG.E desc[UR36][R8.64+0x60], R7 ;  /* 0x0000600708001986 */ /* 0x0003e2000c101924 */
[----:B------:R-:W-:Y:S02]  /*42d0*/  ISETP.GT.AND P0, PT, R3, 0x8, P0 ;  /* 0x000000080300780c */ /* 0x000fe40000704270 */
[----:B------:R-:W-:Y:S01]  /*42e0*/  F2FP.TF32.F32.PACK_B R43, R43 ;  /* 0x0000002bff2b723e */ /* 0x000fe200024050ff */
[----:B------:R-:W-:Y:S01]  /*42f0*/  @P4 STG.E desc[UR36][R8.64+0x64], R39 ;  /* 0x0000642708004986 */ /* 0x000fe2000c101924 */
[----:B------:R-:W-:Y:S01]  /*4300*/  ISETP.GT.AND P4, PT, R6, 0x28, PT ;  /* 0x000000280600780c */ /* 0x000fe20003f84270 */
[----:B0-----:R-:W-:Y:S01]  /*4310*/  FMUL R11, R44, R23 ;  /* 0x000000172c0b7220 */ /* 0x001fe20000400000 */
[----:B------:R-:W-:Y:S01]  /*4320*/  F2FP.TF32.F32.PACK_B R45, R45 ;  /* 0x0000002dff2d723e */ /* 0x000fe200024050ff */
[----:B------:R0:W-:Y:S01]  /*4330*/  @P5 STG.E desc[UR36][R4.64+0x80], R13 ;  /* 0x0000800d04005986 */ /* 0x0001e2000c101924 */
[----:B------:R-:W-:-:S02]  /*4340*/  ISETP.GT.AND P5, PT, R6, 0x29, PT ;  /* 0x000000290600780c */ /* 0x000fc40003fa4270 */
[----:B------:R-:W-:Y:S01]  /*4350*/  F2FP.TF32.F32.PACK_B R11, R11 ;  /* 0x0000000bff0b723e */ /* 0x000fe200024050ff */
[----:B------:R-:W-:Y:S01]  /*4360*/  @P3 STG.E desc[UR36][R4.64+0x84], R41 ;  /* 0x0000842904003986 */ /* 0x000fe2000c101924 */
[C---:B------:R-:W-:Y:S01]  /*4370*/  ISETP.GT.AND P3, PT, R3.reuse, 0x8, P2 ;  /* 0x000000080300780c */ /* 0x040fe20001764270 */
[-C--:B-1----:R-:W-:Y:S01]  /*4380*/  FMUL R7, R42, R23.reuse ;  /* 0x000000172a077220 */ /* 0x082fe20000400000 */
[C---:B------:R-:W-:Y:S02]  /*4390*/  ISETP.GT.AND P2, PT, R3.reuse, RZ, P4 ;  /* 0x000000ff0300720c */ /* 0x040fe40002744270 */
[C---:B------:R-:W-:Y:S02]  /*43a0*/  ISETP.GT.AND P1, PT, R3.reuse, RZ, P5 ;  /* 0x000000ff0300720c */ /* 0x040fe40002f24270 */
[----:B------:R-:W-:Y:S01]  /*43b0*/  ISETP.GT.AND P4, PT, R3, 0x8, P4 ;  /* 0x000000080300780c */ /* 0x000fe20002784270 */
[----:B0-----:R-:W-:Y:S01]  /*43c0*/  FMUL R13, R46, R23 ;  /* 0x000000172e0d7220 */ /* 0x001fe20000400000 */
[----:B------:R-:W-:-:S02]  /*43d0*/  F2FP.TF32.F32.PACK_B R7, R7 ;  /* 0x00000007ff07723e */ /* 0x000fc400024050ff */
[----:B------:R-:W-:Y:S02]  /*43e0*/  ISETP.GT.AND P5, PT, R3, 0x8, P5 ;  /* 0x000000080300780c */ /* 0x000fe40002fa4270 */
[----:B------:R-:W-:Y:S01]  /*43f0*/  F2FP.TF32.F32.PACK_B R13, R13 ;  /* 0x0000000dff0d723e */ /* 0x000fe200024050ff */
[----:B------:R0:W-:Y:S01]  /*4400*/  @P0 STG.E desc[UR36][R8.64+0x80], R7 ;  /* 0x0000800708000986 */ /* 0x0001e2000c101924 */
[C---:B------:R-:W-:Y:S02]  /*4410*/  ISETP.GT.AND P0, PT, R6.reuse, 0x39, PT ;  /* 0x000000390600780c */ /* 0x040fe40003f04270 */
[----:B------:R-:W-:Y:S01]  /*4420*/  F2FP.TF32.F32.PACK_B R47, R47 ;  /* 0x0000002fff2f723e */ /* 0x000fe200024050ff */
[----:B------:R-:W-:Y:S01]  /*4430*/  @P3 STG.E desc[UR36][R8.64+0x84], R43 ;  /* 0x0000842b08003986 */ /* 0x000fe2000c101924 */
[C---:B------:R-:W-:Y:S02]  /*4440*/  ISETP.GT.AND P3, PT, R6.reuse, 0x30, PT ;  /* 0x000000300600780c */ /* 0x040fe40003f64270 */
[----:B------:R-:W-:Y:S01]  /*4450*/  F2FP.TF32.F32.PACK_B R49, R49 ;  /* 0x00000031ff31723e */ /* 0x000fe200024050ff */
[----:B------:R1:W-:Y:S01]  /*4460*/  @P2 STG.E desc[UR36][R4.64+0xa0], R11 ;  /* 0x0000a00b04002986 */ /* 0x0003e2000c101924 */
[----:B------:R-:W-:-:S02]  /*4470*/  ISETP.GT.AND P2, PT, R6, 0x31, PT ;  /* 0x000000310600780c */ /* 0x000fc40003f44270 */
[----:B------:R-:W-:Y:S01]  /*4480*/  F2FP.TF32.F32.PACK_B R15, R15 ;  /* 0x0000000fff0f723e */ /* 0x000fe200024050ff */
[----:B------:R-:W-:Y:S01]  /*4490*/  @P1 STG.E desc[UR36][R4.64+0xa4], R45 ;  /* 0x0000a42d04001986 */ /* 0x000fe2000c101924 */
[----:B------:R-:W-:Y:S01]  /*44a0*/  ISETP.GT.AND P1, PT, R6, 0x38, PT ;  /* 0x000000380600780c */ /* 0x000fe20003f24270 */
[----:B------:R-:W-:Y:S01]  /*44b0*/  @P4 IMAD.MOV.U32 R6, RZ, RZ, R8 ;  /* 0x000000ffff064224 */ /* 0x000fe200078e0008 */
[----:B------:R-:W-:Y:S01]  /*44c0*/  F2FP.TF32.F32.PACK_B R51, R51 ;  /* 0x00000033ff33723e */ /* 0x000fe200024050ff */
[----:B0-----:R-:W-:Y:S01]  /*44d0*/  @P4 IMAD.MOV.U32 R7, RZ, RZ, R9 ;  /* 0x000000ffff074224 */ /* 0x001fe200078e0009 */
[----:B------:R-:W-:Y:S02]  /*44e0*/  F2FP.TF32.F32.PACK_B R21, R21 ;  /* 0x00000015ff15723e */ /* 0x000fe400024050ff */
[----:B------:R-:W-:Y:S01]  /*44f0*/  F2FP.TF32.F32.PACK_B R53, R53 ;  /* 0x00000035ff35723e */ /* 0x000fe200024050ff */
[----:B-1----:R-:W-:Y:S01]  /*4500*/  FMUL R11, R48, R23 ;  /* 0x00000017300b7220 */ /* 0x002fe20000400000 */
[----:B------:R0:W-:Y:S01]  /*4510*/  @P4 STG.E desc[UR36][R6.64+0xa0], R13 ;  /* 0x0000a00d06004986 */ /* 0x0001e2000c101924 */
[----:B------:R-:W-:-:S02]  /*4520*/  ISETP.GT.AND P4, PT, R3, RZ, P3 ;  /* 0x000000ff0300720c */ /* 0x000fc40001f84270 */
[----:B------:R-:W-:Y:S02]  /*4530*/  ISETP.GT.AND P3, PT, R3, 0x8, P3 ;  /* 0x000000080300780c */ /* 0x000fe40001f64270 */
[----:B------:R-:W-:Y:S02]  /*4540*/  F2FP.TF32.F32.PACK_B R11, R11 ;  /* 0x0000000bff0b723e */ /* 0x000fe400024050ff */
[----:B------:R-:W-:Y:S01]  /*4550*/  F2FP.TF32.F32.PACK_B R55, R55 ;  /* 0x00000037ff37723e */ /* 0x000fe200024050ff */
[----:B0-----:R-:W-:Y:S02]  /*4560*/  @P5 IMAD.MOV.U32 R6, RZ, RZ, R8 ;  /* 0x000000ffff065224 */ /* 0x001fe400078e0008 */
[----:B------:R-:W-:Y:S01]  /*4570*/  FMUL R13, R54, R23 ;  /* 0x00000017360d7220 */ /* 0x000fe20000400000 */
[----:B------:R-:W-:-:S04]  /*4580*/  @P5 IMAD.MOV.U32 R7, RZ, RZ, R9 ;  /* 0x000000ffff075224 */ /* 0x000fc800078e0009 */
[----:B------:R-:W-:Y:S01]  /*4590*/  F2FP.TF32.F32.PACK_B R13, R13 ;  /* 0x0000000dff0d723e */ /* 0x000fe200024050ff */
[----:B------:R0:W-:Y:S01]  /*45a0*/  @P5 STG.E desc[UR36][R6.64+0xa4], R47 ;  /* 0x0000a42f06005986 */ /* 0x0001e2000c101924 */
[C---:B------:R-:W-:Y:S02]  /*45b0*/  ISETP.GT.AND P5, PT, R3.reuse, RZ, P2 ;  /* 0x000000ff0300720c */ /* 0x040fe400017a4270 */
[C---:B------:R-:W-:Y:S01]  /*45c0*/  ISETP.GT.AND P2, PT, R3.reuse, 0x8, P2 ;  /* 0x000000080300780c */ /* 0x040fe20001744270 */
[----:B------:R-:W-:Y:S01]  /*45d0*/  @P4 STG.E desc[UR36][R4.64+0xc0], R11 ;  /* 0x0000c00b04004986 */ /* 0x000fe2000c101924 */
[C---:B------:R-:W-:Y:S02]  /*45e0*/  ISETP.GT.AND P4, PT, R3.reuse, RZ, P1 ;  /* 0x000000ff0300720c */ /* 0x040fe40000f84270 */
[----:B------:R-:W-:Y:S01]  /*45f0*/  ISETP.GT.AND P1, PT, R3, 0x8, P1 ;  /* 0x000000080300780c */ /* 0x000fe20000f24270 */
[----:B0-----:R-:W-:-:S06]  /*4600*/  @P3 IMAD.MOV.U32 R6, RZ, RZ, R8 ;  /* 0x000000ffff063224 */ /* 0x001fcc00078e0008 */
[----:B------:R-:W-:Y:S01]  /*4610*/  @P5 STG.E desc[UR36][R4.64+0xc4], R49 ;  /* 0x0000c43104005986 */ /* 0x000fe2000c101924 */
[C---:B------:R-:W-:Y:S01]  /*4620*/  ISETP.GT.AND P5, PT, R3.reuse, RZ, P0 ;  /* 0x000000ff0300720c */ /* 0x040fe200007a4270 */
[----:B------:R-:W-:Y:S01]  /*4630*/  @P3 IMAD.MOV.U32 R7, RZ, RZ, R9 ;  /* 0x000000ffff073224 */ /* 0x000fe200078e0009 */
[----:B------:R-:W-:-:S04]  /*4640*/  ISETP.GT.AND P0, PT, R3, 0x8, P0 ;  /* 0x000000080300780c */ /* 0x000fc80000704270 */
[----:B------:R0:W-:Y:S02]  /*4650*/  @P3 STG.E desc[UR36][R6.64+0xc0], R15 ;  /* 0x0000c00f06003986 */ /* 0x0001e4000c101924 */
[----:B0-----:R-:W-:Y:S02]  /*4660*/  @P2 IMAD.MOV.U32 R6, RZ, RZ, R8 ;  /* 0x000000ffff062224 */ /* 0x001fe400078e0008 */
[----:B------:R-:W-:-:S05]  /*4670*/  @P2 IMAD.MOV.U32 R7, RZ, RZ, R9 ;  /* 0x000000ffff072224 */ /* 0x000fca00078e0009 */
[----:B------:R-:W-:Y:S04]  /*4680*/  @P2 STG.E desc[UR36][R6.64+0xc4], R51 ;  /* 0x0000c43306002986 */ /* 0x000fe8000c101924 */
[----:B------:R-:W-:Y:S04]  /*4690*/  @P4 STG.E desc[UR36][R4.64+0xe0], R21 ;  /* 0x0000e01504004986 */ /* 0x000fe8000c101924 */
[----:B------:R0:W-:Y:S02]  /*46a0*/  @P5 STG.E desc[UR36][R4.64+0xe4], R53 ;  /* 0x0000e43504005986 */ /* 0x0001e4000c101924 */
[----:B0-----:R-:W-:-:S02]  /*46b0*/  @P1 IMAD.MOV.U32 R4, RZ, RZ, R8 ;  /* 0x000000ffff041224 */ /* 0x001fc400078e0008 */
[----:B------:R-:W-:-:S05]  /*46c0*/  @P1 IMAD.MOV.U32 R5, RZ, RZ, R9 ;  /* 0x000000ffff051224 */ /* 0x000fca00078e0009 */
[----:B------:R0:W-:Y:S04]  /*46d0*/  @P1 STG.E desc[UR36][R4.64+0xe0], R13 ;  /* 0x0000e00d04001986 */ /* 0x0001e8000c101924 */
[----:B------:R0:W-:Y:S02]  /*46e0*/  @P0 STG.E desc[UR36][R8.64+0xe4], R55 ;  /* 0x0000e43708000986 */ /* 0x0001e4000c101924 */
.L_x_94:
[----:B------:R-:W-:Y:S05]  /*46f0*/  BSYNC B0 ;  /* 0x0000000000007941 */ /* 0x000fea0003800000 */
.L_x_32:
[----:B------:R-:W-:Y:S01]  /*4700*/  IADD3 R16, P0, R16, UR38, RZ ;  /* 0x0000002610107c10 */ /* 0x000fe2000ff1e0ff */
[----:B------:R-:W-:Y:S01]  /*4710*/  ULDC.64 UR4, c[0x0][0x650] ;  /* 0x0001940000047ab9 */ /* 0x000fe20000000a00 */
[----:B------:R-:W-:Y:S01]  /*4720*/  PRMT R3, RZ, 0x7610, R3 ;  /* 0x00007610ff037816 */ /* 0x000fe20000000003 */
[----:B------:R-:W-:Y:S01]  /*4730*/  IMAD.MOV.U32 R70, RZ, RZ, -0x1 ;  /* 0xffffffffff467424 */ /* 0x000fe200078e00ff */
[----:B------:R-:W-:Y:S01]  /*4740*/  IADD3.X R17, R17, UR41, RZ, P0, !PT ;  /* 0x0000002911117c10 */ /* 0x000fe200087fe4ff */
[----:B--2---:R-:W-:Y:S01]  /*4750*/  IMAD.MOV.U32 R69, RZ, RZ, -0x1 ;  /* 0xffffffffff457424 */ /* 0x004fe200078e00ff */
[----:B------:R-:W-:-:S04]  /*4760*/  ISETP.GE.U32.AND P0, PT, R16, UR4, PT ;  /* 0x0000000410007c0c */ /* 0x000fc8000bf06070 */
[----:B------:R-:W-:-:S13]  /*4770*/  ISETP.GE.U32.AND.EX P0, PT, R17, UR5, PT, P0 ;  /* 0x0000000511007c0c */ /* 0x000fda000bf06100 */
[----:B------:R-:W-:Y:S05]  /*4780*/  @P0 BRA `(.L_x_95) ;  /* 0x00000004004c0947 */ /* 0x000fea0003800000 */
[----:B01-3--:R-:W0:Y:S01]  /*4790*/  LDC.64 R10, c[0x0][0x628] ;  /* 0x00018a00ff0a7b82 */ /* 0x00be220000000a00 */
[----:B----4-:R-:W1:Y:S01]  /*47a0*/  S2R R12, SR_CTAID.X ;  /* 0x00000000000c7919 */ /* 0x010e620000002500 */
[----:B------:R-:W-:Y:S02]  /*47b0*/  IMAD.MOV.U32 R8, RZ, RZ, R16 ;  /* 0x000000ffff087224 */ /* 0x000fe400078e0010 */
[----:B------:R-:W-:Y:S01]  /*47c0*/  IMAD.MOV.U32 R9, RZ, RZ, R17 ;  /* 0x000000ffff097224 */ /* 0x000fe200078e0011 */
[----:B------:R-:W2:Y:S03]  /*47d0*/  S2R R20, SR_CTAID.Y ;  /* 0x0000000000147919 */ /* 0x000ea60000002600 */
[----:B------:R-:W3:Y:S08]  /*47e0*/  LDC R0, c[0x0][0x630] ;  /* 0x00018c00ff007b82 */ /* 0x000ef00000000800 */
[----:B------:R-:W4:Y:S01]  /*47f0*/  LDC.64 R14, c[0x0][0x620] ;  /* 0x00018800ff0e7b82 */ /* 0x000f220000000a00 */
[----:B0-----:R-:W-:-:S04]  /*4800*/  ISETP.NE.U32.AND P0, PT, R10, RZ, PT ;  /* 0x000000ff0a00720c */ /* 0x001fc80003f05070 */
[----:B------:R-:W-:-:S13]  /*4810*/  ISETP.NE.AND.EX P0, PT, R11, RZ, PT, P0 ;  /* 0x000000ff0b00720c */ /* 0x000fda0003f05300 */
[----:B-1234-:R-:W-:Y:S05]  /*4820*/  @!P0 BRA `(.L_x_96) ;  /* 0x0000000000288947 */ /* 0x01efea0003800000 */
        /* <DEDUP_REMOVED lines=10> */
.L_x_96:
[-CC-:B------:R-:W-:Y:S01]  /*48d0*/  SHF.R.U64 R69, R8, R0.reuse, R9.reuse ;  /* 0x0000000008457219 */ /* 0x180fe20000001209 */
[----:B------:R-:W0:Y:S01]  /*48e0*/  LDC.64 R26, c[0x0][0x640] ;  /* 0x00019000ff1a7b82 */ /* 0x000e220000000a00 */
[----:B------:R-:W-:Y:S01]  /*48f0*/  SHF.R.U32.HI R0, RZ, R0, R9 ;  /* 0x00000000ff007219 */ /* 0x000fe20000011609 */
[----:B------:R-:W-:Y:S01]  /*4900*/  ULDC UR4, c[0x0][0x150] ;  /* 0x0000540000047ab9 */ /* 0x000fe20000000800 */
[----:B------:R-:W-:Y:S02]  /*4910*/  IADD3 R3, P0, RZ, -R69, RZ ;  /* 0x80000045ff037210 */ /* 0x000fe40007f1e0ff */
[----:B------:R-:W-:-:S03]  /*4920*/  I2FP.F32.U32 R7, R12 ;  /* 0x0000000c00077245 */ /* 0x000fc60000201000 */
[----:B------:R-:W1:Y:S01]  /*4930*/  LDC R6, c[0x0][0x618] ;  /* 0x00018600ff067b82 */ /* 0x000e620000000800 */
[----:B------:R-:W-:Y:S02]  /*4940*/  IMAD.X R5, RZ, RZ, ~R0, P0 ;  /* 0x000000ffff057224 */ /* 0x000fe400000e0e00 */
[----:B------:R-:W-:Y:S01]  /*4950*/  FMUL R7, R7, UR4 ;  /* 0x0000000407077c20 */ /* 0x000fe20008400000 */
[----:B------:R-:W-:Y:S01]  /*4960*/  ULDC UR4, c[0x0][0x154] ;  /* 0x0000550000047ab9 */ /* 0x000fe20000000800 */
[-C--:B------:R-:W-:Y:S02]  /*4970*/  IMAD R0, R5, R14.reuse, RZ ;  /* 0x0000000e05007224 */ /* 0x080fe400078e02ff */
[C---:B------:R-:W-:Y:S01]  /*4980*/  IMAD.WIDE.U32 R4, R3.reuse, R14, R16 ;  /* 0x0000000e03047225 */ /* 0x040fe200078e0010 */
[----:B------:R-:W2:Y:S01]  /*4990*/  LDC R8, c[0x0][0x608] ;  /* 0x00018200ff087b82 */ /* 0x000ea20000000800 */
[----:B------:R-:W3:Y:S02]  /*49a0*/  F2I.U32.TRUNC.NTZ R7, R7 ;  /* 0x0000000700077305 */ /* 0x000ee4000020f000 */
[----:B------:R-:W-:Y:S01]  /*49b0*/  IMAD R3, R3, R15, R0 ;  /* 0x0000000f03037224 */ /* 0x000fe200078e0200 */
[----:B------:R-:W-:-:S03]  /*49c0*/  I2FP.F32.U32 R0, R20 ;  /* 0x0000001400007245 */ /* 0x000fc60000201000 */
[----:B------:R-:W-:Y:S01]  /*49d0*/  IMAD.IADD R3, R5, 0x1, R3 ;  /* 0x0000000105037824 */ /* 0x000fe200078e0203 */
[----:B------:R-:W4:Y:S01]  /*49e0*/  LDC R11, c[0x0][0x658] ;  /* 0x00019600ff0b7b82 */ /* 0x000f220000000800 */
[----:B0-----:R-:W-:-:S04]  /*49f0*/  ISETP.NE.U32.AND P0, PT, R26, RZ, PT ;  /* 0x000000ff1a00720c */ /* 0x001fc80003f05070 */
[----:B------:R-:W-:-:S03]  /*4a00*/  ISETP.NE.AND.EX P0, PT, R27, RZ, PT, P0 ;  /* 0x000000ff1b00720c */ /* 0x000fc60003f05300 */
[----:B------:R-:W0:Y:S01]  /*4a10*/  LDC R9, c[0x0][0x144] ;  /* 0x00005100ff097b82 */ /* 0x000e220000000800 */
[-C--:B-1----:R-:W-:Y:S01]  /*4a20*/  SHF.R.U64 R10, R4, R6.reuse, R3 ;  /* 0x00000006040a7219 */ /* 0x082fe20000001203 */
[----:B---3--:R-:W-:Y:S01]  /*4a30*/  IMAD.MOV R7, RZ, RZ, -R7 ;  /* 0x000000ffff077224 */ /* 0x008fe200078e0a07 */
[----:B------:R-:W-:Y:S01]  /*4a40*/  SHF.R.U32.HI R3, RZ, R6, R3 ;  /* 0x00000006ff037219 */ /* 0x000fe20000011603 */
[----:B------:R-:W-:-:S04]  /*4a50*/  FMUL R6, R0, UR4 ;  /* 0x0000000400067c20 */ /* 0x000fc80008400000 */
[----:B------:R-:W1:Y:S01]  /*4a60*/  LDC R21, c[0x0][0x148] ;  /* 0x00005200ff157b82 */ /* 0x000e620000000800 */
[----:B------:R3:W0:Y:S01]  /*4a70*/  F2I.U32.TRUNC.NTZ R14, R6 ;  /* 0x00000006000e7305 */ /* 0x000622000020f000 */
[-CC-:B--2---:R-:W-:Y:S02]  /*4a80*/  SHF.R.U64 R13, R10, R8.reuse, R3.reuse ;  /* 0x000000080a0d7219 */ /* 0x184fe40000001203 */
[----:B------:R-:W-:-:S04]  /*4a90*/  SHF.R.U32.HI R0, RZ, R8, R3 ;  /* 0x00000008ff007219 */ /* 0x000fc80000011603 */
[----:B-----5:R-:W2:Y:S01]  /*4aa0*/  LDC R24, c[0x0][0x648] ;  /* 0x00019200ff187b82 */ /* 0x020ea20000000800 */
[-CC-:B----4-:R-:W-:Y:S02]  /*4ab0*/  SHF.R.U64 R15, R13, R11.reuse, R0.reuse ;  /* 0x0000000b0d0f7219 */ /* 0x190fe40000001200 */
[----:B------:R-:W-:-:S03]  /*4ac0*/  SHF.R.U32.HI R5, RZ, R11, R0 ;  /* 0x0000000bff057219 */ /* 0x000fc60000011600 */
[----:B------:R-:W-:Y:S02]  /*4ad0*/  IMAD.MOV.U32 R4, RZ, RZ, R15 ;  /* 0x000000ffff047224 */ /* 0x000fe400078e000f */
[----:B------:R-:W4:Y:S01]  /*4ae0*/  LDC R28, c[0x0][0x638] ;  /* 0x00018e00ff1c7b82 */ /* 0x000f220000000800 */
[----:B0-----:R-:W-:-:S07]  /*4af0*/  IMAD R25, R9, R7, R12 ;  /* 0x0000000709197224 */ /* 0x001fce00078e020c */
[----:B------:R-:W0:Y:S08]  /*4b00*/  LDC R29, c[0x0][0x610] ;  /* 0x00018400ff1d7b82 */ /* 0x000e300000000800 */
[----:B------:R-:W0:Y:S01]  /*4b10*/  LDC R30, c[0x0][0x600] ;  /* 0x00018000ff1e7b82 */ /* 0x000e220000000800 */
[----:B-123--:R-:W-:Y:S05]  /*4b20*/  @!P0 BRA `(.L_x_97) ;  /* 0x0000000000288947 */ /* 0x00efea0003800000 */
[----:B------:R-:W1:Y:S02]  /*4b30*/  LDC R0, c[0x0][0x64c] ;  /* 0x00019300ff007b82 */ /* 0x000e640000000800 */
[----:B-1----:R-:W-:-:S05]  /*4b40*/  IADD3 R3, P0, R15, R0, RZ ;  /* 0x000000000f037210 */ /* 0x002fca0007f1e0ff */
        /* <DEDUP_REMOVED lines=8> */
.L_x_97:
[----:B------:R-:W-:Y:S01]  /*4bd0*/  ISETP.NE.AND P0, PT, R2, 0x1, PT ;  /* 0x000000010200780c */ /* 0x000fe20003f05270 */
[----:B------:R-:W-:Y:S01]  /*4be0*/  IMAD.MOV R14, RZ, RZ, -R14 ;  /* 0x000000ffff0e7224 */ /* 0x000fe200078e0a0e */
[----:B------:R-:W-:Y:S02]  /*4bf0*/  SHF.R.U64 R3, R4, R24, R5 ;  /* 0x0000001804037219 */ /* 0x000fe40000001205 */
[----:B------:R-:W-:Y:S02]  /*4c00*/  LOP3.LUT R0, R13, R66, RZ, 0xc0, !PT ;  /* 0x000000420d007212 */ /* 0x000fe400078ec0ff */
[----:B------:R-:W-:Y:S01]  /*4c10*/  LOP3.LUT R10, R10, R65, RZ, 0xc0, !PT ;  /* 0x000000410a0a7212 */ /* 0x000fe200078ec0ff */
[----:B------:R-:W-:Y:S02]  /*4c20*/  IMAD.MOV R4, RZ, RZ, -R3 ;  /* 0x000000ffff047224 */ /* 0x000fe400078e0a03 */
[----:B------:R-:W-:Y:S02]  /*4c30*/  IMAD R0, R61, R3, R0 ;  /* 0x000000033d007224 */ /* 0x000fe400078e0200 */
[----:B----4-:R-:W-:-:S02]  /*4c40*/  IMAD R3, R4, R28, R15 ;  /* 0x0000001c04037224 */ /* 0x010fc400078e020f */
[----:B------:R-:W-:Y:S02]  /*4c50*/  @P0 IMAD R25, R21, R14, R20 ;  /* 0x0000000e15190224 */ /* 0x000fe400078e0214 */
[----:B0-----:R-:W-:Y:S02]  /*4c60*/  IMAD R5, R3, R30, R10 ;  /* 0x0000001e03057224 */ /* 0x001fe400078e020a */
[----:B------:R-:W-:Y:S02]  /*4c70*/  IMAD R0, R0, R29, R25 ;  /* 0x0000001d00007224 */ /* 0x000fe400078e0219 */
[----:B------:R-:W-:-:S03]  /*4c80*/  IMAD.MOV.U32 R4, RZ, RZ, 0x1 ;  /* 0x00000001ff047424 */ /* 0x000fc600078e00ff */
[----:B------:R-:W-:Y:S02]  /*4c90*/  SEL R70, R5, R0, !P0 ;  /* 0x0000000005467207 */ /* 0x000fe40004000000 */
[----:B------:R-:W-:Y:S02]  /*4ca0*/  PRMT R3, R4, 0x7610, R3 ;  /* 0x0000761004037816 */ /* 0x000fe40000000003 */
[----:B------:R-:W-:-:S07]  /*4cb0*/  SEL R0, R0, R5, !P0 ;  /* 0x0000000500007207 */ /* 0x000fce0004000000 */
.L_x_95:
[----:B------:R-:W-:Y:S01]  /*4cc0*/  LOP3.LUT P0, RZ, R3, 0xff, RZ, 0xc0, !PT ;  /* 0x000000ff03ff7812 */ /* 0x000fe2000780c0ff */
[----:B------:R-:W-:Y:S01]  /*4cd0*/  UIMAD.WIDE.U32 UR4, UR42, -0x55555555, URZ ;  /* 0xaaaaaaab2a0478a5 */ /* 0x000fe2000f8e003f */
[----:B------:R-:W-:-:S03]  /*4ce0*/  IMAD.MOV.U32 R71, RZ, RZ, R0 ;  /* 0x000000ffff477224 */ /* 0x000fc600078e0000 */
[----:B------:R-:W-:-:S04]  /*4cf0*/  USHF.R.U32.HI UR4, URZ, 0x1, UR5 ;  /* 0x000000013f047899 */ /* 0x000fc80008011605 */
[----:B------:R-:W-:-:S04]  /*4d00*/  UIMAD UR42, UR4, -0x3, UR42 ;  /* 0xfffffffd042a78a4 */ /* 0x000fc8000f8e022a */
[----:B------:R-:W-:Y:S08]  /*4d10*/  @P0 BRA `(.L_x_98) ;  /* 0xffffffc400d00947 */ /* 0x000ff0000383ffff */
[----:B------:R-:W-:Y:S05]  /*4d20*/  EXIT ;  /* 0x000000000000794d */ /* 0x000fea0003800000 */
.L_x_7:
        /* <DEDUP_REMOVED lines=26> */
.L_x_100:
[----:B------:R-:W0:Y:S01]  /*4ed0*/  LDC.64 R28, c[0x0][0x640] ;  /* 0x00019000ff1c7b82 */ /* 0x000e220000000a00 */
[-CC-:B------:R-:W-:Y:S01]  /*4ee0*/  SHF.R.U64 R21, R14, R8.reuse, R15.reuse ;  /* 0x000000080e157219 */ /* 0x180fe2000000120f */
[----:B------:R-:W-:Y:S01]  /*4ef0*/  IMAD.MOV.U32 R31, RZ, RZ, 0x1 ;  /* 0x00000001ff1f7424 */ /* 0x000fe200078e00ff */
[----:B------:R-:W-:Y:S02]  /*4f00*/  SHF.R.U32.HI R7, RZ, R8, R15 ;  /* 0x00000008ff077219 */ /* 0x000fe4000001160f */
[----:B------:R-:W-:-:S03]  /*4f10*/  IADD3 R13, P0, RZ, -R21, RZ ;  /* 0x80000015ff0d7210 */ /* 0x000fc60007f1e0ff */
[----:B------:R-:W1:Y:S02]  /*4f20*/  LDC R12, c[0x0][0x618] ;  /* 0x00018600ff0c7b82 */ /* 0x000e640000000800 */
[----:B------:R-:W-:Y:S02]  /*4f30*/  IMAD.X R7, RZ, RZ, ~R7, P0 ;  /* 0x000000ffff077224 */ /* 0x000fe400000e0e07 */
[----:B------:R-:W-:-:S04]  /*4f40*/  IMAD.WIDE.U32 R10, R13, R24, R16 ;  /* 0x000000180d0a7225 */ /* 0x000fc800078e0010 */
[----:B------:R-:W2:Y:S01]  /*4f50*/  LDC R14, c[0x0][0x608] ;  /* 0x00018200ff0e7b82 */ /* 0x000ea20000000800 */
[----:B------:R-:W-:-:S04]  /*4f60*/  IMAD R8, R7, R24, RZ ;  /* 0x0000001807087224 */ /* 0x000fc800078e02ff */
[----:B------:R-:W-:-:S03]  /*4f70*/  IMAD R7, R13, R25, R8 ;  /* 0x000000190d077224 */ /* 0x000fc600078e0208 */
[----:B------:R-:W3:Y:S01]  /*4f80*/  LDC R26, c[0x0][0x658] ;  /* 0x00019600ff1a7b82 */ /* 0x000ee20000000800 */
[----:B------:R-:W-:Y:S01]  /*4f90*/  IMAD.IADD R7, R11, 0x1, R7 ;  /* 0x000000010b077824 */ /* 0x000fe200078e0207 */
[----:B0-----:R-:W-:Y:S01]  /*4fa0*/  ISETP.NE.U32.AND P0, PT, R28, RZ, PT ;  /* 0x000000ff1c00720c */ /* 0x001fe20003f05070 */
[----:B------:R-:W-:-:S03]  /*4fb0*/  IMAD.MOV.U32 R11, RZ, RZ, -0x1 ;  /* 0xffffffffff0b7424 */ /* 0x000fc600078e00ff */
        /* <DEDUP_REMOVED lines=8> */
[-C--:B---3--:R-:W-:Y:S02]  /*5040*/  SHF.L.U32 R10, R11, R26.reuse, RZ ;  /* 0x0000001a0b0a7219 */ /* 0x088fe400000006ff */
[--C-:B------:R-:W-:Y:S02]  /*5050*/  SHF.R.U64 R24, R22, R26, R7.reuse ;  /* 0x0000001a16187219 */ /* 0x100fe40000001207 */
[----:B------:R-:W-:Y:S02]  /*5060*/  LOP3.LUT R33, RZ, R10, RZ, 0x33, !PT ;  /* 0x0000000aff217212 */ /* 0x000fe400078e33ff */
[----:B------:R-:W-:Y:S01]  /*5070*/  SHF.R.U32.HI R11, RZ, R26, R7 ;  /* 0x0000001aff0b7219 */ /* 0x000fe20000011607 */
[----:B------:R-:W3:Y:S01]  /*5080*/  LDC R30, c[0x0][0x610] ;  /* 0x00018400ff1e7b82 */ /* 0x000ee20000000800 */
[----:B------:R-:W-:Y:S01]  /*5090*/  IMAD.MOV.U32 R10, RZ, RZ, R24 ;  /* 0x000000ffff0a7224 */ /* 0x000fe200078e0018 */
[----:B------:R-:W-:Y:S06]  /*50a0*/  @!P0 BRA `(.L_x_101) ;  /* 0x0000000000288947 */ /* 0x000fec0003800000 */
        /* <DEDUP_REMOVED lines=10> */
.L_x_101:
[----:B------:R-:W-:Y:S02]  /*5150*/  ISETP.NE.AND P0, PT, R2, 0x1, PT ;  /* 0x000000010200780c */ /* 0x000fe40003f05270 */
[----:B-1----:R-:W-:Y:S01]  /*5160*/  SHF.R.U64 R8, R10, R8, R11 ;  /* 0x000000080a087219 */ /* 0x002fe2000000120b */
[----:B0-----:R-:W-:Y:S01]  /*5170*/  VIADD R11, R25, 0xffffffff ;  /* 0xffffffff190b7836 */ /* 0x001fe20000000000 */
[----:B------:R-:W-:Y:S02]  /*5180*/  SHF.L.U32 R31, R31, R26, RZ ;  /* 0x0000001a1f1f7219 */ /* 0x000fe400000006ff */
[----:B------:R-:W-:Y:S01]  /*5190*/  LOP3.LUT R5, R22, R33, RZ, 0xc0, !PT ;  /* 0x0000002116057212 */ /* 0x000fe200078ec0ff */
[----:B------:R-:W-:-:S04]  /*51a0*/  IMAD.MOV R7, RZ, RZ, -R8 ;  /* 0x000000ffff077224 */ /* 0x000fc800078e0a08 */
[----:B------:R-:W-:Y:S02]  /*51b0*/  IMAD R5, R31, R8, R5 ;  /* 0x000000081f057224 */ /* 0x000fe400078e0205 */
[----:B------:R-:W-:Y:S01]  /*51c0*/  @P0 IMAD R6, R9, R23, R4 ;  /* 0x0000001709060224 */ /* 0x000fe200078e0204 */
[----:B------:R-:W-:Y:S01]  /*51d0*/  LOP3.LUT R9, R20, R11, RZ, 0xc0, !PT ;  /* 0x0000000b14097212 */ /* 0x000fe200078ec0ff */
[----:B--2---:R-:W-:Y:S02]  /*51e0*/  IMAD R4, R7, R27, R24 ;  /* 0x0000001b07047224 */ /* 0x004fe400078e0218 */
[----:B---3--:R-:W-:Y:S02]  /*51f0*/  IMAD R6, R5, R30, R6 ;  /* 0x0000001e05067224 */ /* 0x008fe400078e0206 */
[----:B------:R-:W-:Y:S02]  /*5200*/  IMAD R5, R4, R25, R9 ;  /* 0x0000001904057224 */ /* 0x000fe400078e0209 */
[----:B------:R-:W-:-:S02]  /*5210*/  IMAD.MOV.U32 R8, RZ, RZ, 0x1 ;  /* 0x00000001ff087424 */ /* 0x000fc400078e00ff */
[----:B------:R-:W-:Y:S01]  /*5220*/  IMAD.MOV.U32 R7, RZ, RZ, R21 ;  /* 0x000000ffff077224 */ /* 0x000fe200078e0015 */
[----:B------:R-:W-:Y:S02]  /*5230*/  SEL R19, R5, R6, !P0 ;  /* 0x0000000605137207 */ /* 0x000fe40004000000 */
[----:B------:R-:W-:-:S07]  /*5240*/  SEL R12, R6, R5, !P0 ;  /* 0x00000005060c7207 */ /* 0x000fce0004000000 */
.L_x_99:
[----:B------:R-:W-:-:S08]  /*5250*/  NOP ;  /* 0x0000000000007918 */ /* 0x000fd00000000000 */
[----:B------:R-:W0:-:S00]  /*5260*/  USETMAXREG.DEALLOC.CTAPOOL 0x28 ;  /* 0x00000028000079c8 */ /* 0x000e0000080e0500 */
[----:B0-----:R-:W-:-:S13]  /*5270*/  ISETP.NE.AND P0, PT, R3, RZ, PT ;  /* 0x000000ff0300720c */ /* 0x001fda0003f05270 */
[----:B------:R-:W-:Y:S05]  /*5280*/  @P0 EXIT ;  /* 0x000000000000094d */ /* 0x000fea0003800000 */
[----:B------:R-:W-:Y:S01]  /*5290*/  LOP3.LUT P0, RZ, R8, 0xff, RZ, 0xc0, !PT ;  /* 0x000000ff08ff7812 */ /* 0x000fe2000780c0ff */
[----:B------:R-:W-:Y:S02]  /*52a0*/  IMAD.MOV.U32 R3, RZ, RZ, 0x1 ;  /* 0x00000001ff037424 */ /* 0x000fe400078e00ff */
[----:B------:R-:W-:-:S10]  /*52b0*/  IMAD.MOV.U32 R13, RZ, RZ, RZ ;  /* 0x000000ffff0d7224 */ /* 0x000fd400078e00ff */
[----:B------:R-:W-:Y:S05]  /*52c0*/  @!P0 BRA `(.L_x_102) ;  /* 0x0000000c00948947 */ /* 0x000fea0003800000 */
[----:B------:R-:W0:Y:S01]  /*52d0*/  LDC R3, c[0x0][0x28c] ;  /* 0x0000a300ff037b82 */ /* 0x000e220000000800 */
[----:B------:R-:W-:Y:S01]  /*52e0*/  UMOV UR7, 0x1 ;  /* 0x0000000100077882 */ /* 0x000fe20000000000 */
[----:B------:R-:W-:Y:S01]  /*52f0*/  ULDC UR14, c[0x0][0x658] ;  /* 0x00019600000e7ab9 */ /* 0x000fe20000000800 */
[----:B------:R-:W-:Y:S01]  /*5300*/  UMOV UR6, 0xffffffff ;  /* 0xffffffff00067882 */ /* 0x000fe20000000000 */
[----:B------:R-:W-:Y:S01]  /*5310*/  BSSY B0, `(.L_x_102) ;  /* 0x00000e0000007945 */ /* 0x000fe20003800000 */
[----:B------:R-:W-:Y:S01]  /*5320*/  USHF.L.U32 UR6, UR6, UR14, URZ ;  /* 0x0000000e06067299 */ /* 0x000fe2000800063f */
[----:B------:R-:W-:Y:S01]  /*5330*/  IMAD.MOV.U32 R11, RZ, RZ, 0x1 ;  /* 0x00000001ff0b7424 */ /* 0x000fe200078e00ff */
[----:B------:R-:W-:Y:S01]  /*5340*/  LOP3.LUT R10, R18, 0x2, RZ, 0xfc, !PT ;  /* 0x00000002120a7812 */ /* 0x000fe200078efcff */
[----:B------:R-:W1:Y:S01]  /*5350*/  S2UR UR5, SR_CgaCtaId ;  /* 0x00000000000579c3 */ /* 0x000e620000008800 */
[----:B------:R-:W-:Y:S01]  /*5360*/  IMAD.MOV.U32 R13, RZ, RZ, RZ ;  /* 0x000000ffff0d7224 */ /* 0x000fe200078e00ff */
[----:B------:R-:W-:Y:S01]  /*5370*/  ULDC UR13, c[0x0][0x600] ;  /* 0x00018000000d7ab9 */ /* 0x000fe20000000800 */
[----:B------:R-:W-:Y:S01]  /*5380*/  UMOV UR29, 0x5 ;  /* 0x00000005001d7882 */ /* 0x000fe20000000000 */
[----:B------:R-:W-:-:S02]  /*5390*/  UIADD3 UR13, UR13, -0x1, URZ ;  /* 0xffffffff0d0d7890 */ /* 0x000fc4000fffe03f */
[----:B------:R-:W-:Y:S02]  /*53a0*/  USHF.L.U32 UR14, UR7, UR14, URZ ;  /* 0x0000000e070e7299 */ /* 0x000fe4000800063f */
[----:B------:R-:W-:Y:S01]  /*53b0*/  ULOP3.LUT UR22, URZ, UR6, URZ, 0x33, !UPT ;  /* 0x000000063f167292 */ /* 0x000fe2000f8e333f */
[----:B------:R-:W-:Y:S01]  /*53c0*/  ULDC.64 UR42, c[0x0][0x198] ;  /* 0x00006600002a7ab9 */ /* 0x000fe20000000a00 */
[----:B0-----:R-:W-:-:S05]  /*53d0*/  VIADD R3, R3, 0x3f ;  /* 0x0000003f03037836 */ /* 0x001fca0000000000 */
[----:B------:R-:W-:Y:S01]  /*53e0*/  SHF.R.S32.HI R4, RZ, 0x1f, R3 ;  /* 0x0000001fff047819 */ /* 0x000fe20000011403 */
[----:B-1----:R-:W-:-:S03]  /*53f0*/  ULOP3.LUT UR4, UR5, 0x1, URZ, 0xc0, !UPT ;  /* 0x0000000105047892 */ /* 0x002fc6000f8ec03f */
[----:B------:R-:W-:Y:S01]  /*5400*/  LEA.HI R4, R4, R3, RZ, 0x6 ;  /* 0x0000000304047211 */ /* 0x000fe200078f30ff */
[----:B------:R-:W-:Y:S01]  /*5410*/  USHF.R.U32.HI UR31, URZ, 0x1, UR5 ;  /* 0x000000013f1f7899 */ /* 0x000fe20008011605 */
[----:B------:R-:W-:Y:S01]  /*5420*/  IMAD.MOV.U32 R3, RZ, RZ, 0x1 ;  /* 0x00000001ff037424 */ /* 0x000fe200078e00ff */
[----:B------:R-:W-:Y:S01]  /*5430*/  USHF.L.U32 UR15, UR5, 0x5, URZ ;  /* 0x00000005050f7899 */ /* 0x000fe2000800063f */
[----:B------:R-:W-:Y:S01]  /*5440*/  SHF.R.S32.HI R8, RZ, 0x6, R4 ;  /* 0x00000006ff087819 */ /* 0x000fe20000011404 */
[----:B------:R-:W-:Y:S02]  /*5450*/  USHF.L.U32 UR21, UR5, 0xa, URZ ;  /* 0x0000000a05157899 */ /* 0x000fe4000800063f */
[----:B------:R-:W-:Y:S02]  /*5460*/  ULOP3.LUT UR5, UR5, 0xfffffffe, URZ, 0xc0, !UPT ;  /* 0xfffffffe05057892 */ /* 0x000fe4000f8ec03f */
[----:B------:R-:W-:Y:S01]  /*5470*/  UISETP.GT.U32.AND UP0, UPT, UR4, 0xffff, UPT ;  /* 0x0000ffff0400788c */ /* 0x000fe2000bf04070 */
[----:B------:R-:W-:Y:S01]  /*5480*/  VIADD R9, R8, 0x1 ;  /* 0x0000000108097836 */ /* 0x000fe20000000000 */
[----:B------:R-:W-:-:S02]  /*5490*/  USHF.L.U32 UR23, UR7, UR5, URZ ;  /* 0x0000000507177299 */ /* 0x000fc4000800063f */
[----:B------:R-:W-:Y:S02]  /*54a0*/  ULOP3.LUT UR5, UR5, 0x1, URZ, 0xfc, !UPT ;  /* 0x0000000105057892 */ /* 0x000fe4000f8efc3f */
[----:B------:R-:W-:Y:S02]  /*54b0*/  USEL UR4, UR4, 0xffff, !UP0 ;  /* 0x0000ffff04047887 */ /* 0x000fe4000c000000 */
[----:B------:R-:W-:Y:S02]  /*54c0*/  USHF.L.U32 UR5, UR7, UR5, URZ ;  /* 0x0000000507057299 */ /* 0x000fe4000800063f */
[----:B------:R-:W-:Y:S02]  /*54d0*/  ULOP3.LUT UR4, UR4, 0xffff, URZ, 0xc0, !UPT ;  /* 0x0000ffff04047892 */ /* 0x000fe4000f8ec03f */
[----:B------:R-:W-:Y:S02]  /*54e0*/  ULOP3.LUT UR15, UR15, 0x20, URZ, 0xc0, !UPT ;  /* 0x000000200f0f7892 */ /* 0x000fe4000f8ec03f */
[----:B------:R-:W-:-:S02]  /*54f0*/  ULOP3.LUT UR21, UR21, 0x400, URZ, 0xc0, !UPT ;  /* 0x0000040015157892 */ /* 0x000fc4000f8ec03f */
[----:B------:R-:W-:Y:S02]  /*5500*/  ULOP3.LUT UR23, UR23, UR5, URZ, 0xfc, !UPT ;  /* 0x0000000517177292 */ /* 0x000fe4000f8efc3f */
[----:B------:R-:W-:-:S12]  /*5510*/  USHF.L.U32 UR29, UR29, UR4, URZ ;  /* 0x000000041d1d7299 */ /* 0x000fd8000800063f */
.L_x_113:
[----:B------:R-:W-:-:S03]  /*5520*/  UMOV UR4, 0xffffffff ;  /* 0xffffffff00047882 */ /* 0x000fc60000000000 */
[----:B------:R-:W-:Y:S05]  /*5530*/  BRA.DIV UR4, `(.L_x_103) ;  /* 0x0000000e04bc7947 */ /* 0x000fea000b800000 */
[----:B------:R-:W-:-:S13]  /*5540*/  ELECT P6, URZ, PT ;  /* 0x00000000003f782f */ /* 0x000fda00038c0000 */
.L_x_123:
[----:B------:R-:W0:Y:S01]  /*5550*/  LDC R4, c[0x0][0x28c] ;  /* 0x0000a300ff047b82 */ /* 0x000e220000000800 */
[----:B------:R-:W-:Y:S01]  /*5560*/  BSSY B1, `(.L_x_104) ;  /* 0x0000048000017945 */ /* 0x000fe20003800000 */
[----:B0-----:R-:W-:-:S13]  /*5570*/  ISETP.LT.OR P6, PT, R4, 0x1, !P6 ;  /* 0x000000010400780c */ /* 0x001fda00077c1670 */
[----:B------:R-:W-:Y:S05]  /*5580*/  @P6 BRA `(.L_x_105) ;  /* 0x0000000400146947 */ /* 0x000fea0003800000 */
[----:B------:R-:W-:Y:S01]  /*5590*/  LEA R12, R12, UR31, 0x1 ;  /* 0x0000001f0c0c7c11 */ /* 0x000fe2000f8e08ff */
[----:B------:R-:W-:Y:S01]  /*55a0*/  IMAD.MOV.U32 R20, RZ, RZ, RZ ;  /* 0x000000ffff147224 */ /* 0x000fe200078e00ff */
[----:B------:R-:W-:Y:S01]  /*55b0*/  LEA R19, R19, UR15, 0x6 ;  /* 0x0000000f13137c11 */ /* 0x000fe2000f8e30ff */
[----:B------:R-:W-:Y:S02]  /*55c0*/  IMAD.MOV.U32 R4, RZ, RZ, R9 ;  /* 0x000000ffff047224 */ /* 0x000fe400078e0009 */
[----:B------:R-:W-:Y:S02]  /*55d0*/  IMAD.MOV.U32 R5, RZ, RZ, R3 ;  /* 0x000000ffff057224 */ /* 0x000fe400078e0003 */
[----:B------:R-:W-:Y:S02]  /*55e0*/  IMAD.MOV.U32 R6, RZ, RZ, R13 ;  /* 0x000000ffff067224 */ /* 0x000fe400078e000d */
[----:B------:R-:W-:-:S07]  /*55f0*/  IMAD.SHL.U32 R15, R12, 0x40, RZ ;  /* 0x000000400c0f7824 */ /* 0x000fce00078e00ff */
.L_x_108:
[----:B------:R-:W0:Y:S01]  /*5600*/  S2R R21, SR_CgaCtaId ;  /* 0x0000000000157919 */ /* 0x000e220000008800 */
[----:B------:R-:W-:Y:S02]  /*5610*/  MOV R12, 0x400 ;  /* 0x00000400000c7802 */ /* 0x000fe40000000f00 */
[----:B------:R-:W-:-:S13]  /*5620*/  ISETP.NE.AND P1, PT, R0, RZ, PT ;  /* 0x000000ff0000720c */ /* 0x000fda0003f25270 */
[----:B------:R-:W1:Y:S01]  /*5630*/  @!P1 LDC R14, c[0x0][0x500] ;  /* 0x00014000ff0e9b82 */ /* 0x000e620000000800 */
[----:B0-----:R-:W-:Y:S02]  /*5640*/  LEA R23, R21, R12, 0x18 ;  /* 0x0000000c15177211 */ /* 0x001fe400078ec0ff */
[----:B------:R-:W-:-:S03]  /*5650*/  SHF.L.U32 R12, R5, 0x1f, RZ ;  /* 0x0000001f050c7819 */ /* 0x000fc600000006ff */
[----:B------:R-:W-:-:S04]  /*5660*/  IMAD R21, R6, 0x8, R23 ;  /* 0x0000000806157824 */ /* 0x000fc800078e0217 */
[----:B------:R-:W0:Y:S02]  /*5670*/  SYNCS.PHASECHK.TRANS64.TRYWAIT P0, [R21+URZ+0x18], R12 ;  /* 0x0000180c150075a7 */ /* 0x000e24000800017f */
[----:B01----:R-:W-:Y:S05]  /*5680*/  @!P0 BRA `(.L_x_106) ;  /* 0x0000000c00888947 */ /* 0x003fea0003800000 */
.L_x_124:
[----:B0-----:R-:W-:Y:S01]  /*5690*/  PRMT R12, R10, 0x9910, RZ ;  /* 0x000099100a0c7816 */ /* 0x001fe200000000ff */
[----:B------:R0:W-:Y:S03]  /*56a0*/  @!P1 SYNCS.ARRIVE.TRANS64 RZ, [R21+URZ], R14 ;  /* 0x0000000e15ff99a7 */ /* 0x0001e6000800003f */
[----:B------:R-:W-:-:S13]  /*56b0*/  ISETP.NE.AND P0, PT, R12, 0x2, PT ;  /* 0x000000020c00780c */ /* 0x000fda0003f05270 */
[----:B0-----:R-:W-:Y:S05]  /*56c0*/  @P0 BRA `(.L_x_107) ;  /* 0x0000000000040947 */ /* 0x001fea0003800000 */
[----:B------:R-:W-:Y:S01]  /*56d0*/  BPT.TRAP 0x1 ;  /* 0x000000040000795c */ /* 0x000fe20000300000 */
.L_x_107:
[----:B------:R-:W-:Y:S01]  /*56e0*/  LEA R12, R6, UR31, 0x2 ;  /* 0x0000001f060c7c11 */ /* 0x000fe2000f8e10ff */
[----:B------:R-:W-:Y:S01]  /*56f0*/  VIADD R4, R4, 0xffffffff ;  /* 0xffffffff04047836 */ /* 0x000fe20000000000 */
[----:B------:R-:W-:Y:S01]  /*5700*/  LEA R14, R6, UR21, 0xc ;  /* 0x00000015060e7c11 */ /* 0x000fe2000f8e60ff */
[----:B------:R-:W-:Y:S01]  /*5710*/  UIADD3 UR4, UP0, UR42, 0xf0, URZ ;  /* 0x000000f02a047890 */ /* 0x000fe2000ff1e03f */
[----:B------:R-:W-:Y:S01]  /*5720*/  R2UR UR34, R20 ;  /* 0x00000000142272ca */ /* 0x000fe200000e0000 */
[----:B------:R-:W-:Y:S01]  /*5730*/  IMAD.SHL.U32 R12, R12, 0x800, RZ ;  /* 0x000008000c0c7824 */ /* 0x000fe200078e00ff */
[----:B------:R-:W-:Y:S01]  /*5740*/  R2UR UR33, R21 ;  /* 0x00000000152172ca */ /* 0x000fe200000e0000 */
[--C-:B------:R-:W-:Y:S01]  /*5750*/  IMAD R14, R14, 0x4, R23.reuse ;  /* 0x000000040e0e7824 */ /* 0x100fe200078e0217 */
[----:B------:R-:W-:Y:S01]  /*5760*/  R2UR UR36, R7 ;  /* 0x00000000072472ca */ /* 0x000fe200000e0000 */
[----:B------:R-:W-:Y:S01]  /*5770*/  IMAD R12, R12, 0x4, R23 ;  /* 0x000000040c0c7824 */ /* 0x000fe200078e0217 */
[----:B------:R-:W-:Y:S01]  /*5780*/  R2UR UR35, R15 ;  /* 0x000000000f2372ca */ /* 0x000fe200000e0000 */
[----:B------:R-:W-:Y:S01]  /*5790*/  UIADD3 UR44, UP1, UR42, 0x1f0, URZ ;  /* 0x000001f02a2c7890 */ /* 0x000fe2000ff3e03f */
[----:B------:R-:W-:Y:S01]  /*57a0*/  R2UR UR8, R14 ;  /* 0x000000000e0872ca */ /* 0x000fe200000e0000 */
[----:B------:R-:W-:Y:S01]  /*57b0*/  UIADD3.X UR5, URZ, UR43, URZ, UP0, !UPT ;  /* 0x0000002b3f057290 */ /* 0x000fe200087fe43f */
[----:B------:R-:W-:Y:S01]  /*57c0*/  R2UR UR24, R12 ;  /* 0x000000000c1872ca */ /* 0x000fe200000e0000 */
[----:B------:R-:W-:Y:S01]  /*57d0*/  UPRMT UR30, URZ, 0x5410, UR29 ;  /* 0x000054103f1e7896 */ /* 0x000fe2000800001d */
[----:B------:R-:W-:Y:S01]  /*57e0*/  R2UR UR19, R19 ;  /* 0x00000000131372ca */ /* 0x000fe200000e0000 */
[----:B------:R-:W-:Y:S01]  /*57f0*/  UIADD3 UR26, UR34, 0x20, URZ ;  /* 0x00000020221a7890 */ /* 0x000fe2000fffe03f */
[----:B------:R-:W-:Y:S01]  /*5800*/  ISETP.GT.AND P1, PT, R4, 0x1, PT ;  /* 0x000000010400780c */ /* 0x000fe20003f24270 */
[----:B------:R-:W-:Y:S01]  /*5810*/  UIADD3.X UR45, URZ, UR43, URZ, UP1, !UPT ;  /* 0x0000002b3f2d7290 */ /* 0x000fe20008ffe43f */
[----:B------:R-:W-:Y:S01]  /*5820*/  VIADD R6, R6, 0x1 ;  /* 0x0000000106067836 */ /* 0x000fe20000000000 */
[----:B------:R-:W-:Y:S01]  /*5830*/  UPRMT UR37, URZ, 0x5410, UR23 ;  /* 0x000054103f257896 */ /* 0x000fe20008000017 */
[----:B------:R-:W-:Y:S01]  /*5840*/  VIADD R20, R20, 0x40 ;  /* 0x0000004014147836 */ /* 0x000fe20000000000 */
[----:B------:R-:W-:Y:S01]  /*5850*/  UMOV UR6, 0x0 ;  /* 0x0000000000067882 */ /* 0x000fe20000000000 */
[----:B------:R-:W-:Y:S01]  /*5860*/  UMOV UR7, 0x10000000 ;  /* 0x1000000000077882 */ /* 0x000fe20000000000 */
[----:B------:R-:W-:Y:S01]  /*5870*/  UIADD3 UR16, UR8, 0x18100, URZ ;  /* 0x0001810008107890 */ /* 0x000fe2000fffe03f */
[----:B------:R-:W-:Y:S01]  /*5880*/  ISETP.NE.AND P0, PT, R6, 0x3, PT ;  /* 0x000000030600780c */ /* 0x000fe20003f05270 */
[----:B------:R-:W-:-:S02]  /*5890*/  UIADD3 UR32, UR24, 0x100, URZ ;  /* 0x0000010018207890 */ /* 0x000fc4000fffe03f */
[----:B------:R-:W-:Y:S01]  /*58a0*/  UIADD3 UR24, UR24, 0x4100, URZ ;  /* 0x0000410018187890 */ /* 0x000fe2000fffe03f */
[----:B------:R-:W-:Y:S01]  /*58b0*/  SEL R12, RZ, 0x1, P0 ;  /* 0x00000001ff0c7807 */ /* 0x000fe20000000000 */
[----:B------:R-:W-:Y:S01]  /*58c0*/  UIADD3 UR8, UR8, 0x1a100, URZ ;  /* 0x0001a10008087890 */ /* 0x000fe2000fffe03f */
[----:B------:R-:W-:Y:S01]  /*58d0*/  SEL R6, R6, RZ, P0 ;  /* 0x000000ff06067207 */ /* 0x000fe20000000000 */
[----:B------:R-:W-:Y:S01]  /*58e0*/  UMOV UR25, UR33 ;  /* 0x0000002100197c82 */ /* 0x000fe20008000000 */
[----:B------:R-:W-:Y:S01]  /*58f0*/  UMOV UR28, UR36 ;  /* 0x00000024001c7c82 */ /* 0x000fe20008000000 */
[----:B------:R-:W-:Y:S01]  /*5900*/  UMOV UR27, UR35 ;  /* 0x00000023001b7c82 */ /* 0x000fe20008000000 */
[----:B------:R-:W-:Y:S01]  /*5910*/  UMOV UR17, UR33 ;  /* 0x0000002100117c82 */ /* 0x000fe20008000000 */
[----:B------:R-:W-:Y:S01]  /*5920*/  UMOV UR18, UR34 ;  /* 0x0000002200127c82 */ /* 0x000fe20008000000 */
[----:B------:R-:W-:Y:S01]  /*5930*/  UMOV UR20, UR36 ;  /* 0x0000002400147c82 */ /* 0x000fe20008000000 */
[----:B------:R0:W-:Y:S01]  /*5940*/  UTMALDG.3D.MULTICAST [UR32], [UR4], UR30, desc[UR6] ;  /* 0x00000620040073b4 */ /* 0x0001e2000801181e */
[----:B------:R-:W-:Y:S01]  /*5950*/  UMOV UR9, UR33 ;  /* 0x0000002100097c82 */ /* 0x000fe20008000000 */
[----:B------:R-:W-:Y:S01]  /*5960*/  UMOV UR11, UR19 ;  /* 0x00000013000b7c82 */ /* 0x000fe20008000000 */
[----:B------:R-:W-:Y:S01]  /*5970*/  UMOV UR12, UR36 ;  /* 0x00000024000c7c82 */ /* 0x000fe20008000000 */
[----:B------:R-:W-:Y:S01]  /*5980*/  UMOV UR10, UR26 ;  /* 0x0000001a000a7c82 */ /* 0x000fe20008000000 */
[----:B------:R-:W-:Y:S01]  /*5990*/  LOP3.LUT R5, R5, R12, RZ, 0x3c, !PT ;  /* 0x0000000c05057212 */ /* 0x000fe200078e3cff */
[----:B------:R0:W-:Y:S01]  /*59a0*/  UTMALDG.3D.MULTICAST [UR24], [UR4], UR30, desc[UR6] ;  /* 0x00000618040073b4 */ /* 0x0001e2000801181e */
[----:B------:R0:W-:Y:S01]  /*59b0*/  UTMALDG.3D.MULTICAST [UR16], [UR44], UR37, desc[UR6] ;  /* 0x000006102c0073b4 */ /* 0x0001e20008011825 */
[----:B------:R0:W-:Y:S02]  /*59c0*/  UTMALDG.3D.MULTICAST [UR8], [UR44], UR37, desc[UR6] ;  /* 0x000006082c0073b4 */ /* 0x0001e40008011825 */
[----:B0-----:R-:W-:Y:S05]  /*59d0*/  @P1 BRA `(.L_x_108) ;  /* 0xfffffffc00081947 */ /* 0x001fea000383ffff */
.L_x_105:
[----:B------:R-:W-:Y:S05]  /*59e0*/  BSYNC B1 ;  /* 0x0000000000017941 */ /* 0x000fea0003800000 */
.L_x_104:
[----:B------:R-:W-:Y:S01]  /*59f0*/  LOP3.LUT P1, RZ, R11, 0xff, RZ, 0xc0, !PT ;  /* 0x000000ff0bff7812 */ /* 0x000fe2000782c0ff */
[C---:B------:R-:W-:Y:S01]  /*5a00*/  IMAD.IADD R13, R8.reuse, 0x1, R13 ;  /* 0x00000001080d7824 */ /* 0x040fe200078e020d */
[----:B------:R-:W-:Y:S01]  /*5a10*/  ULDC.64 UR4, c[0x0][0x650] ;  /* 0x0001940000047ab9 */ /* 0x000fe20000000a00 */
[C---:B------:R-:W-:Y:S01]  /*5a20*/  ISETP.GE.U32.AND P2, PT, R8.reuse, 0x3, PT ;  /* 0x000000030800780c */ /* 0x040fe20003f46070 */
[----:B------:R-:W-:Y:S01]  /*5a30*/  BSSY B1, `(.L_x_109) ;  /* 0x000006b000017945 */ /* 0x000fe20003800000 */
[----:B------:R-:W-:Y:S01]  /*5a40*/  IMAD.MOV.U32 R12, RZ, RZ, -0x1 ;  /* 0xffffffffff0c7424 */ /* 0x000fe200078e00ff */
[----:B------:R-:W-:Y:S01]  /*5a50*/  ISETP.GT.U32.AND P0, PT, R13, 0x2, PT ;  /* 0x000000020d00780c */ /* 0x000fe20003f04070 */
[----:B------:R-:W-:Y:S01]  /*5a60*/  IMAD.MOV.U32 R19, RZ, RZ, -0x1 ;  /* 0xffffffffff137424 */ /* 0x000fe200078e00ff */
[----:B------:R-:W-:Y:S01]  /*5a70*/  PRMT R11, RZ, 0x7610, R11 ;  /* 0x00007610ff0b7816 */ /* 0x000fe2000000000b */
[----:B------:R-:W-:Y:S01]  /*5a80*/  IMAD.MOV.U32 R7, RZ, RZ, -0x1 ;  /* 0xffffffffff077424 */ /* 0x000fe200078e00ff */
[----:B------:R-:W-:-:S03]  /*5a90*/  ISETP.LT.U32.AND P0, PT, R8, 0x3, P0 ;  /* 0x000000030800780c */ /* 0x000fc60000701070 */
[----:B------:R-:W0:Y:S01]  /*5aa0*/  @P1 S2R R5, SR_CgaCtaId ;  /* 0x0000000000051919 */ /* 0x000e220000008800 */
[----:B------:R-:W-:-:S04]  /*5ab0*/  @P1 MOV R4, 0x400 ;  /* 0x0000040000041802 */ /* 0x000fc80000000f00 */
[----:B0-----:R-:W-:Y:S01]  /*5ac0*/  @P1 LEA R6, R5, R4, 0x18 ;  /* 0x0000000405061211 */ /* 0x001fe200078ec0ff */
[----:B------:R-:W-:Y:S01]  /*5ad0*/  IMAD.WIDE.U32 R4, R13, -0x55555555, RZ ;  /* 0xaaaaaaab0d047825 */ /* 0x000fe200078e00ff */
[----:B------:R-:W-:Y:S02]  /*5ae0*/  SEL R4, RZ, 0x1, !P0 ;  /* 0x00000001ff047807 */ /* 0x000fe40004000000 */
[----:B------:R0:W-:Y:S01]  /*5af0*/  @P1 SYNCS.ARRIVE.TRANS64.A1T0 RZ, [R6+URZ+0x48], RZ ;  /* 0x000048ff06ff19a7 */ /* 0x0001e2000810003f */
[----:B------:R-:W-:Y:S02]  /*5b00*/  IADD3 R16, P1, R16, UR38, RZ ;  /* 0x0000002610107c10 */ /* 0x000fe4000ff3e0ff */
[----:B------:R-:W-:Y:S02]  /*5b10*/  LOP3.LUT R3, R3, R4, RZ, 0x3c, !PT ;  /* 0x0000000403037212 */ /* 0x000fe400078e3cff */
[----:B------:R-:W-:Y:S02]  /*5b20*/  IADD3.X R17, R17, UR41, RZ, P1, !PT ;  /* 0x0000002911117c10 */ /* 0x000fe40008ffe4ff */
[----:B------:R-:W-:-:S02]  /*5b30*/  ISETP.GE.U32.AND P0, PT, R16, UR4, PT ;  /* 0x0000000410007c0c */ /* 0x000fc4000bf06070 */
[----:B0-----:R-:W-:Y:S02]  /*5b40*/  SHF.R.U32.HI R6, RZ, 0x1, R5 ;  /* 0x00000001ff067819 */ /* 0x001fe40000011605 */
[----:B------:R-:W-:Y:S02]  /*5b50*/  ISETP.GE.U32.AND.EX P0, PT, R17, UR5, PT, P0 ;  /* 0x0000000511007c0c */ /* 0x000fe4000bf06100 */
[----:B------:R-:W-:Y:S01]  /*5b60*/  @P2 LOP3.LUT R3, R3, 0x1, R6, 0x78, !PT ;  /* 0x0000000103032812 */ /* 0x000fe200078e7806 */
[----:B------:R-:W-:Y:S01]  /*5b70*/  IMAD R13, R6, -0x3, R13 ;  /* 0xfffffffd060d7824 */ /* 0x000fe200078e020d */
[----:B------:R-:W-:-:S09]  /*5b80*/  PRMT R4, RZ, 0x7610, R4 ;  /* 0x00007610ff047816 */ /* 0x000fd20000000004 */
[----:B------:R-:W-:Y:S05]  /*5b90*/  @P0 BRA `(.L_x_110) ;  /* 0x0000000400500947 */ /* 0x000fea0003800000 */
[----:B------:R-:W0:Y:S01]  /*5ba0*/  S2R R15, SR_CTAID.X ;  /* 0x00000000000f7919 */ /* 0x000e220000002500 */
[----:B------:R-:W-:Y:S01]  /*5bb0*/  ULDC.64 UR4, c[0x0][0x628] ;  /* 0x00018a0000047ab9 */ /* 0x000fe20000000a00 */
[----:B------:R-:W1:Y:S01]  /*5bc0*/  LDC R20, c[0x0][0x144] ;  /* 0x00005100ff147b82 */ /* 0x000e620000000800 */
[----:B------:R-:W-:Y:S01]  /*5bd0*/  ISETP.NE.U32.AND P0, PT, RZ, UR4, PT ;  /* 0x00000004ff007c0c */ /* 0x000fe2000bf05070 */
[----:B------:R-:W2:Y:S01]  /*5be0*/  S2R R12, SR_CTAID.Y ;  /* 0x00000000000c7919 */ /* 0x000ea20000002600 */
[----:B------:R-:W-:Y:S01]  /*5bf0*/  ULDC UR6, c[0x0][0x150] ;  /* 0x0000540000067ab9 */ /* 0x000fe20000000800 */
[----:B------:R-:W-:Y:S01]  /*5c00*/  ULDC UR7, c[0x0][0x630] ;  /* 0x00018c0000077ab9 */ /* 0x000fe20000000800 */
[----:B------:R-:W-:Y:S01]  /*5c10*/  ISETP.NE.AND.EX P0, PT, RZ, UR5, PT, P0 ;  /* 0x00000005ff007c0c */ /* 0x000fe2000bf05300 */
[----:B------:R-:W-:Y:S01]  /*5c20*/  IMAD.MOV.U32 R4, RZ, RZ, R16 ;  /* 0x000000ffff047224 */ /* 0x000fe200078e0010 */
[----:B0-----:R-:W-:-:S05]  /*5c30*/  I2FP.F32.U32 R5, R15 ;  /* 0x0000000f00057245 */ /* 0x001fca0000201000 */
[----:B------:R-:W-:Y:S01]  /*5c40*/  FMUL R21, R5, UR6 ;  /* 0x0000000605157c20 */ /* 0x000fe20008400000 */
[----:B------:R-:W-:-:S05]  /*5c50*/  IMAD.MOV.U32 R5, RZ, RZ, R17 ;  /* 0x000000ffff057224 */ /* 0x000fca00078e0011 */
[----:B--2---:R-:W-:Y:S05]  /*5c60*/  @!P0 BRA `(.L_x_111) ;  /* 0x0000000000288947 */ /* 0x004fea0003800000 */
[----:B------:R-:W-:Y:S02]  /*5c70*/  ULDC UR6, c[0x0][0x634] ;  /* 0x00018d0000067ab9 */ /* 0x000fe40000000800 */
[----:B------:R-:W-:-:S05]  /*5c80*/  IADD3 R5, P0, R16, UR6, RZ ;  /* 0x0000000610057c10 */ /* 0x000fca000ff1e0ff */
[----:B------:R-:W-:-:S04]  /*5c90*/  IMAD.X R19, RZ, RZ, R17, P0 ;  /* 0x000000ffff137224 */ /* 0x000fc800000e0611 */
[----:B------:R-:W-:-:S04]  /*5ca0*/  IMAD.WIDE.U32 R6, R19, UR4, RZ ;  /* 0x0000000413067c25 */ /* 0x000fc8000f8e00ff */
[----:B------:R-:W-:-:S04]  /*5cb0*/  IMAD.WIDE.U32 R6, P0, R5, UR5, R6 ;  /* 0x0000000505067c25 */ /* 0x000fc8000f800006 */
[----:B------:R-:W-:-:S04]  /*5cc0*/  IMAD.WIDE.U32 R4, R5, UR4, RZ ;  /* 0x0000000405047c25 */ /* 0x000fc8000f8e00ff */
[----:B------:R-:W-:Y:S01]  /*5cd0*/  IMAD.MOV.U32 R4, RZ, RZ, R7 ;  /* 0x000000ffff047224 */ /* 0x000fe200078e0007 */
[----:B------:R-:W-:Y:S01]  /*5ce0*/  IADD3 RZ, P1, R5, R6, RZ ;  /* 0x0000000605ff7210 */ /* 0x000fe20007f3e0ff */
[----:B------:R-:W-:-:S04]  /*5cf0*/  IMAD.X R5, RZ, RZ, RZ, P0 ;  /* 0x000000ffff057224 */ /* 0x000fc800000e06ff */
[----:B------:R-:W-:-:S08]  /*5d00*/  IMAD.WIDE.U32.X R4, R19, UR5, R4, P1 ;  /* 0x0000000513047c25 */ /* 0x000fd000088e0404 */
.L_x_111:
[--C-:B------:R-:W-:Y:S01]  /*5d10*/  SHF.R.U64 R14, R4, UR7, R5.reuse ;  /* 0x00000007040e7c19 */ /* 0x100fe20008001205 */
[----:B------:R-:W0:Y:S01]  /*5d20*/  F2I.U32.TRUNC.NTZ R21, R21 ;  /* 0x0000001500157305 */ /* 0x000e22000020f000 */
[----:B------:R-:W-:Y:S01]  /*5d30*/  SHF.R.U32.HI R4, RZ, UR7, R5 ;  /* 0x00000007ff047c19 */ /* 0x000fe20008011605 */
[----:B------:R-:W-:Y:S01]  /*5d40*/  ULDC.64 UR4, c[0x0][0x620] ;  /* 0x0001880000047ab9 */ /* 0x000fe20000000a00 */
[----:B------:R-:W-:Y:S01]  /*5d50*/  IADD3 R7, P0, RZ, -R14, RZ ;  /* 0x8000000eff077210 */ /* 0x000fe20007f1e0ff */
[----:B------:R-:W-:-:S04]  /*5d60*/  ULDC.64 UR6, c[0x0][0x640] ;  /* 0x0001900000067ab9 */ /* 0x000fc80000000a00 */
[----:B------:R-:W-:Y:S01]  /*5d70*/  IMAD.X R4, RZ, RZ, ~R4, P0 ;  /* 0x000000ffff047224 */ /* 0x000fe200000e0e04 */
[----:B------:R-:W-:-:S03]  /*5d80*/  ISETP.NE.U32.AND P0, PT, RZ, UR6, PT ;  /* 0x00000006ff007c0c */ /* 0x000fc6000bf05070 */
[----:B------:R-:W-:Y:S01]  /*5d90*/  IMAD R6, R4, UR4, RZ ;  /* 0x0000000404067c24 */ /* 0x000fe2000f8e02ff */
[----:B------:R-:W-:Y:S01]  /*5da0*/  ISETP.NE.AND.EX P0, PT, RZ, UR7, PT, P0 ;  /* 0x00000007ff007c0c */ /* 0x000fe2000bf05300 */
[----:B------:R-:W-:Y:S01]  /*5db0*/  IMAD.WIDE.U32 R4, R7, UR4, R16 ;  /* 0x0000000407047c25 */ /* 0x000fe2000f8e0010 */
[----:B------:R-:W-:-:S03]  /*5dc0*/  ULDC UR4, c[0x0][0x618] ;  /* 0x0001860000047ab9 */ /* 0x000fc60000000800 */
[----:B------:R-:W-:Y:S01]  /*5dd0*/  IMAD R7, R7, UR5, R6 ;  /* 0x0000000507077c24 */ /* 0x000fe2000f8e0206 */
[----:B------:R-:W-:Y:S01]  /*5de0*/  ULDC UR5, c[0x0][0x154] ;  /* 0x0000550000057ab9 */ /* 0x000fe20000000800 */
[----:B0-----:R-:W-:Y:S02]  /*5df0*/  IMAD.MOV R6, RZ, RZ, -R21 ;  /* 0x000000ffff067224 */ /* 0x001fe400078e0a15 */
[----:B------:R-:W0:Y:S01]  /*5e00*/  LDC R21, c[0x0][0x148] ;  /* 0x00005200ff157b82 */ /* 0x000e220000000800 */
[----:B------:R-:W-:Y:S02]  /*5e10*/  IMAD.IADD R5, R5, 0x1, R7 ;  /* 0x0000000105057824 */ /* 0x000fe400078e0207 */
[----:B-1----:R-:W-:Y:S01]  /*5e20*/  IMAD R15, R20, R6, R15 ;  /* 0x00000006140f7224 */ /* 0x002fe200078e020f */
[----:B------:R-:W-:Y:S02]  /*5e30*/  I2FP.F32.U32 R6, R12 ;  /* 0x0000000c00067245 */ /* 0x000fe40000201000 */
[----:B------:R-:W-:-:S02]  /*5e40*/  SHF.R.U64 R19, R4, UR4, R5 ;  /* 0x0000000404137c19 */ /* 0x000fc40008001205 */
[----:B------:R-:W-:Y:S01]  /*5e50*/  SHF.R.U32.HI R4, RZ, UR4, R5 ;  /* 0x00000004ff047c19 */ /* 0x000fe20008011605 */
[----:B------:R-:W-:Y:S01]  /*5e60*/  FMUL R6, R6, UR5 ;  /* 0x0000000506067c20 */ /* 0x000fe20008400000 */
[----:B------:R-:W-:Y:S02]  /*5e70*/  ULDC UR4, c[0x0][0x608] ;  /* 0x0001820000047ab9 */ /* 0x000fe40000000800 */
[--C-:B------:R-:W-:Y:S01]  /*5e80*/  SHF.R.U64 R22, R19, UR4, R4.reuse ;  /* 0x0000000413167c19 */ /* 0x100fe20008001204 */
[----:B------:R1:W2:Y:S01]  /*5e90*/  F2I.U32.TRUNC.NTZ R24, R6 ;  /* 0x0000000600187305 */ /* 0x0002a2000020f000 */
[----:B------:R-:W-:Y:S01]  /*5ea0*/  SHF.R.U32.HI R5, RZ, UR4, R4 ;  /* 0x00000004ff057c19 */ /* 0x000fe20008011604 */
[----:B------:R-:W-:-:S03]  /*5eb0*/  ULDC UR4, c[0x0][0x658] ;  /* 0x0001960000047ab9 */ /* 0x000fc60000000800 */
[--C-:B------:R-:W-:Y:S02]  /*5ec0*/  SHF.R.U64 R20, R22, UR4, R5.reuse ;  /* 0x0000000416147c19 */ /* 0x100fe40008001205 */
[----:B------:R-:W-:-:S03]  /*5ed0*/  SHF.R.U32.HI R23, RZ, UR4, R5 ;  /* 0x00000004ff177c19 */ /* 0x000fc60008011605 */
[----:B------:R-:W-:Y:S02]  /*5ee0*/  IMAD.MOV.U32 R4, RZ, RZ, R20 ;  /* 0x000000ffff047224 */ /* 0x000fe400078e0014 */
[----:B------:R-:W-:Y:S01]  /*5ef0*/  IMAD.MOV.U32 R5, RZ, RZ, R23 ;  /* 0x000000ffff057224 */ /* 0x000fe200078e0017 */
[----:B-1----:R-:W-:Y:S06]  /*5f00*/  @!P0 BRA `(.L_x_112) ;  /* 0x0000000000288947 */ /* 0x002fec0003800000 */
        /* <DEDUP_REMOVED lines=10> */
.L_x_112:
[----:B------:R-:W-:Y:S01]  /*5fb0*/  ISETP.NE.AND P0, PT, R2, 0x1, PT ;  /* 0x000000010200780c */ /* 0x000fe20003f05270 */
[----:B------:R-:W-:Y:S01]  /*5fc0*/  ULDC UR4, c[0x0][0x648] ;  /* 0x0001920000047ab9 */ /* 0x000fe20000000800 */
[----:B------:R-:W-:Y:S01]  /*5fd0*/  LOP3.LUT R22, R22, UR22, RZ, 0xc0, !PT ;  /* 0x0000001616167c12 */ /* 0x000fe2000f8ec0ff */
[----:B--2---:R-:W-:Y:S01]  /*5fe0*/  IMAD.MOV R24, RZ, RZ, -R24 ;  /* 0x000000ffff187224 */ /* 0x004fe200078e0a18 */
[----:B------:R-:W-:Y:S01]  /*5ff0*/  SHF.R.U64 R5, R4, UR4, R5 ;  /* 0x0000000404057c19 */ /* 0x000fe20008001205 */
[----:B------:R-:W-:Y:S01]  /*6000*/  ULDC UR4, c[0x0][0x638] ;  /* 0x00018e0000047ab9 */ /* 0x000fe20000000800 */
[----:B------:R-:W-:Y:S01]  /*6010*/  LOP3.LUT R19, R19, UR13, RZ, 0xc0, !PT ;  /* 0x0000000d13137c12 */ /* 0x000fe2000f8ec0ff */
[----:B------:R-:W-:Y:S01]  /*6020*/  ULDC UR5, c[0x0][0x610] ;  /* 0x0001840000057ab9 */ /* 0x000fe20000000800 */
[----:B------:R-:W-:Y:S02]  /*6030*/  IMAD.MOV.U32 R4, RZ, RZ, 0x1 ;  /* 0x00000001ff047424 */ /* 0x000fe400078e00ff */
[----:B------:R-:W-:-:S02]  /*6040*/  IMAD.MOV R7, RZ, RZ, -R5 ;  /* 0x000000ffff077224 */ /* 0x000fc400078e0a05 */
[----:B------:R-:W-:Y:S02]  /*6050*/  IMAD R22, R5, UR14, R22 ;  /* 0x0000000e05167c24 */ /* 0x000fe4000f8e0216 */
[----:B0-----:R-:W-:Y:S02]  /*6060*/  @P0 IMAD R15, R21, R24, R12 ;  /* 0x00000018150f0224 */ /* 0x001fe400078e020c */
[----:B------:R-:W-:Y:S01]  /*6070*/  IMAD R20, R7, UR4, R20 ;  /* 0x0000000407147c24 */ /* 0x000fe2000f8e0214 */
[----:B------:R-:W-:Y:S01]  /*6080*/  ULDC UR4, c[0x0][0x600] ;  /* 0x0001800000047ab9 */ /* 0x000fe20000000800 */
[----:B------:R-:W-:Y:S02]  /*6090*/  IMAD R15, R22, UR5, R15 ;  /* 0x00000005160f7c24 */ /* 0x000fe4000f8e020f */
[----:B------:R-:W-:Y:S02]  /*60a0*/  IMAD R20, R20, UR4, R19 ;  /* 0x0000000414147c24 */ /* 0x000fe4000f8e0213 */
[----:B------:R-:W-:-:S03]  /*60b0*/  IMAD.MOV.U32 R7, RZ, RZ, R14 ;  /* 0x000000ffff077224 */ /* 0x000fc600078e000e */
[----:B------:R-:W-:Y:S02]  /*60c0*/  SEL R19, R20, R15, !P0 ;  /* 0x0000000f14137207 */ /* 0x000fe40004000000 */
[----:B------:R-:W-:-:S07]  /*60d0*/  SEL R12, R15, R20, !P0 ;  /* 0x000000140f0c7207 */ /* 0x000fce0004000000 */
.L_x_110:
[----:B------:R-:W-:Y:S05]  /*60e0*/  BSYNC B1 ;  /* 0x0000000000017941 */ /* 0x000fea0003800000 */
.L_x_109:
[----:B------:R-:W-:-:S13]  /*60f0*/  LOP3.LUT P0, RZ, R4, 0xff, RZ, 0xc0, !PT ;  /* 0x000000ff04ff7812 */ /* 0x000fda000780c0ff */
[----:B------:R-:W-:Y:S05]  /*6100*/  @P0 BRA `(.L_x_113) ;  /* 0xfffffff400040947 */ /* 0x000fea000383ffff */
[----:B------:R-:W-:Y:S05]  /*6110*/  BSYNC B0 ;  /* 0x0000000000007941 */ /* 0x000fea0003800000 */
.L_x_102:
[----:B------:R-:W-:-:S03]  /*6120*/  UMOV UR4, 0xffffffff ;  /* 0xffffffff00047882 */ /* 0x000fc60000000000 */
[----:B------:R-:W-:Y:S05]  /*6130*/  BRA.DIV UR4, `(.L_x_114) ;  /* 0x0000000204f07947 */ /* 0x000fea000b800000 */
[----:B------:R-:W-:-:S13]  /*6140*/  ELECT P6, URZ, PT ;  /* 0x00000000003f782f */ /* 0x000fda00038c0000 */
.L_x_127:
[----:B------:R-:W-:Y:S04]  /*6150*/  BSSY B0, `(.L_x_115) ;  /* 0x0000022000007945 */ /* 0x000fe80003800000 */
[----:B------:R-:W-:Y:S05]  /*6160*/  @!P6 BRA `(.L_x_116) ;  /* 0x000000000080e947 */ /* 0x000fea0003800000 */
[----:B------:R-:W-:-:S04]  /*6170*/  LOP3.LUT R18, R18, 0x2, RZ, 0xfc, !PT ;  /* 0x0000000212127812 */ /* 0x000fc800078efcff */
[----:B------:R-:W-:-:S13]  /*6180*/  ISETP.NE.AND P0, PT, R18, 0x3, PT ;  /* 0x000000031200780c */ /* 0x000fda0003f05270 */
[----:B------:R-:W-:Y:S05]  /*6190*/  @!P0 BRA `(.L_x_117) ;  /* 0x0000000000048947 */ /* 0x000fea0003800000 */
[----:B------:R-:W-:Y:S01]  /*61a0*/  BPT.TRAP 0x1 ;  /* 0x000000040000795c */ /* 0x000fe20000300000 */
.L_x_117:
[----:B------:R-:W0:Y:S01]  /*61b0*/  S2R R5, SR_CgaCtaId ;  /* 0x0000000000057919 */ /* 0x000e220000008800 */
[----:B------:R-:W-:Y:S02]  /*61c0*/  MOV R0, 0x400 ;  /* 0x0000040000007802 */ /* 0x000fe40000000f00 */
[----:B------:R-:W-:Y:S02]  /*61d0*/  SHF.L.U32 R4, R3, 0x1f, RZ ;  /* 0x0000001f03047819 */ /* 0x000fe400000006ff */
[----:B0-----:R-:W-:-:S05]  /*61e0*/  LEA R0, R5, R0, 0x18 ;  /* 0x0000000005007211 */ /* 0x001fca00078ec0ff */
[----:B------:R-:W-:-:S04]  /*61f0*/  VIADD R0, R0, 0x18 ;  /* 0x0000001800007836 */ /* 0x000fc80000000000 */
[C---:B------:R-:W-:Y:S02]  /*6200*/  IMAD R7, R13.reuse, 0x8, R0 ;  /* 0x000000080d077824 */ /* 0x040fe400078e0200 */
[----:B------:R-:W-:Y:S02]  /*6210*/  VIADD R13, R13, 0x1 ;  /* 0x000000010d0d7836 */ /* 0x000fe40000000000 */
[----:B------:R-:W0:Y:S03]  /*6220*/  SYNCS.PHASECHK.TRANS64.TRYWAIT P0, [R7+URZ], R4 ;  /* 0x00000004070075a7 */ /* 0x000e26000800017f */
[----:B------:R-:W-:-:S04]  /*6230*/  ISETP.NE.AND P1, PT, R13, 0x3, PT ;  /* 0x000000030d00780c */ /* 0x000fc80003f25270 */
[----:B------:R-:W-:Y:S02]  /*6240*/  SEL R2, RZ, 0x1, P1 ;  /* 0x00000001ff027807 */ /* 0x000fe40000800000 */
[----:B------:R-:W-:Y:S02]  /*6250*/  SEL R13, R13, RZ, P1 ;  /* 0x000000ff0d0d7207 */ /* 0x000fe40000800000 */
[----:B------:R-:W-:-:S03]  /*6260*/  LOP3.LUT R9, R3, R2, RZ, 0x3c, !PT ;  /* 0x0000000203097212 */ /* 0x000fc600078e3cff */
[----:B------:R-:W-:Y:S01]  /*6270*/  IMAD R6, R13, 0x8, R0 ;  /* 0x000000080d067824 */ /* 0x000fe200078e0200 */
[----:B------:R-:W-:Y:S01]  /*6280*/  SHF.L.U32 R5, R9, 0x1f, RZ ;  /* 0x0000001f09057819 */ /* 0x000fe200000006ff */
[----:B0-----:R-:W-:Y:S06]  /*6290*/  @!P0 BRA `(.L_x_118) ;  /* 0x0000000000b88947 */ /* 0x001fec0003800000 */
.L_x_128:
[----:B------:R-:W1:Y:S01]  /*62a0*/  SYNCS.PHASECHK.TRANS64.TRYWAIT P0, [R6+URZ], R5 ;  /* 0x00000005060075a7 */ /* 0x000e62000800017f */
[----:B------:R-:W-:-:S05]  /*62b0*/  VIADD R2, R13, 0x1 ;  /* 0x000000010d027836 */ /* 0x000fca0000000000 */
[----:B------:R-:W-:-:S04]  /*62c0*/  ISETP.NE.AND P1, PT, R2, 0x3, PT ;  /* 0x000000030200780c */ /* 0x000fc80003f25270 */
[----:B0-----:R-:W-:Y:S02]  /*62d0*/  SEL R4, RZ, 0x1, P1 ;  /* 0x00000001ff047807 */ /* 0x001fe40000800000 */
[----:B------:R-:W-:Y:S02]  /*62e0*/  SEL R3, R2, RZ, P1 ;  /* 0x000000ff02037207 */ /* 0x000fe40000800000 */
[----:B------:R-:W-:Y:S01]  /*62f0*/  LOP3.LUT R4, R9, R4, RZ, 0x3c, !PT ;  /* 0x0000000409047212 */ /* 0x000fe200078e3cff */
[----:B-1----:R-:W-:Y:S06]  /*6300*/  @!P0 BRA `(.L_x_119) ;  /* 0x0000000000b08947 */ /* 0x002fec0003800000 */
.L_x_129:
[----:B------:R-:W-:Y:S01]  /*6310*/  IMAD R3, R3, 0x8, R0 ;  /* 0x0000000803037824 */ /* 0x000fe200078e0200 */
[----:B------:R-:W-:-:S07]  /*6320*/  SHF.L.U32 R0, R4, 0x1f, RZ ;  /* 0x0000001f04007819 */ /* 0x000fce00000006ff */
.L_x_120:
[----:B-1----:R1:W2:Y:S02]  /*6330*/  SYNCS.PHASECHK.TRANS64.TRYWAIT P0, [R3+URZ], R0 ;  /* 0x00000000030075a7 */ /* 0x0022a4000800017f */
[----:B--2---:R-:W-:Y:S05]  /*6340*/  @!P0 NANOSLEEP.SYNCS 0x989680 ;  /* 0x009896800000895d */ /* 0x004fea0003900000 */
[----:B------:R-:W2:Y:S02]  /*6350*/  @!P0 SYNCS.PHASECHK.TRANS64 P0, [R3+URZ], R0 ;  /* 0x00000000030085a7 */ /* 0x000ea4000800007f */
[----:B--2---:R-:W-:Y:S05]  /*6360*/  @!P0 BRA `(.L_x_120) ;  /* 0xfffffffc00f08947 */ /* 0x004fea000383ffff */
.L_x_116:
[----:B------:R-:W-:Y:S05]  /*6370*/  BSYNC B0 ;  /* 0x0000000000007941 */ /* 0x000fea0003800000 */
.L_x_115:
[----:B------:R-:W-:Y:S05]  /*6380*/  EXIT ;  /* 0x000000000000794d */ /* 0x000fea0003800000 */
.L_x_21:
[----:B-1----:R1:W2:Y:S02]  /*6390*/  SYNCS.PHASECHK.TRANS64.TRYWAIT P1, [R3+URZ], R0 ;  /* 0x00000000030075a7 */ /* 0x0022a4000802017f */
[----:B--2---:R-:W-:Y:S05]  /*63a0*/  @!P1 NANOSLEEP.SYNCS 0x989680 ;  /* 0x009896800000995d */ /* 0x004fea0003900000 */
[----:B------:R-:W2:Y:S02]  /*63b0*/  @!P1 SYNCS.PHASECHK.TRANS64 P1, [R3+URZ], R0 ;  /* 0x00000000030095a7 */ /* 0x000ea4000802007f */
[----:B--2---:R-:W-:Y:S05]  /*63c0*/  @!P1 BRA `(.L_x_21) ;  /* 0xfffffffc00f09947 */ /* 0x004fea000383ffff */
[----:B------:R-:W-:Y:S05]  /*63d0*/  BRA `(.L_x_20) ;  /* 0xffffffb000ec7947 */ /* 0x000fea000383ffff */
.L_x_26:
[----:B-1----:R1:W2:Y:S02]  /*63e0*/  SYNCS.PHASECHK.TRANS64.TRYWAIT P1, [R5+URZ], R4 ;  /* 0x00000004050075a7 */ /* 0x0022a4000802017f */
[----:B--2---:R-:W-:Y:S05]  /*63f0*/  @!P1 NANOSLEEP.SYNCS 0x989680 ;  /* 0x009896800000995d */ /* 0x004fea0003900000 */
[----:B------:R-:W2:Y:S02]  /*6400*/  @!P1 SYNCS.PHASECHK.TRANS64 P1, [R5+URZ], R4 ;  /* 0x00000004050095a7 */ /* 0x000ea4000802007f */
[----:B--2---:R-:W-:Y:S05]  /*6410*/  @!P1 BRA `(.L_x_26) ;  /* 0xfffffffc00f09947 */ /* 0x004fea000383ffff */
[----:B------:R-:W-:Y:S05]  /*6420*/  BRA `(.L_x_25) ;  /* 0xffffffb800387947 */ /* 0x000fea000383ffff */
.L_x_103:
[----:B------:R-:W-:Y:S01]  /*6430*/  BSSY B1, `(.L_x_121) ;  /* 0x0000006000017945 */ /* 0x000fe20003800000 */
[----:B------:R-:W-:-:S07]  /*6440*/  IMAD.MOV.U32 R15, RZ, RZ, -0x1 ;  /* 0xffffffffff0f7424 */ /* 0x000fce00078e00ff */
[----:B------:R-:W-:Y:S05]  /*6450*/  WARPSYNC.COLLECTIVE R15, `(.L_x_122) ;  /* 0x000000000f0c7348 */ /* 0x000fea0003c00000 */
[----:B------:R-:W-:Y:S02]  /*6460*/  ELECT P6, UR62, PT ;  /* 0x00000000003e782f */ /* 0x000fe400038c0000 */
[----:B------:R-:W-:Y:S01]  /*6470*/  MOV R14, UR62 ;  /* 0x0000003e000e7c02 */ /* 0x000fe20008000f00 */
[----:B------:R-:W-:Y:S10]  /*6480*/  ENDCOLLECTIVE ;  /* 0x000000000000791b */ /* 0x000ff40003800000 */
.L_x_122:
[----:B------:R-:W-:Y:S05]  /*6490*/  BSYNC B1 ;  /* 0x0000000000017941 */ /* 0x000fea0003800000 */
.L_x_121:
[----:B------:R-:W-:Y:S05]  /*64a0*/  BRA `(.L_x_123) ;  /* 0xfffffff000287947 */ /* 0x000fea000383ffff */
.L_x_106:
[----:B0-----:R0:W1:Y:S02]  /*64b0*/  SYNCS.PHASECHK.TRANS64.TRYWAIT P0, [R21+URZ+0x18], R12 ;  /* 0x0000180c150075a7 */ /* 0x001064000800017f */
[----:B-1----:R-:W-:Y:S05]  /*64c0*/  @!P0 NANOSLEEP.SYNCS 0x989680 ;  /* 0x009896800000895d */ /* 0x002fea0003900000 */
[----:B------:R-:W1:Y:S02]  /*64d0*/  @!P0 SYNCS.PHASECHK.TRANS64 P0, [R21+URZ+0x18], R12 ;  /* 0x0000180c150085a7 */ /* 0x000e64000800007f */
[----:B-1----:R-:W-:Y:S05]  /*64e0*/  @!P0 BRA `(.L_x_106) ;  /* 0xfffffffc00f08947 */ /* 0x002fea000383ffff */
[----:B------:R-:W-:Y:S05]  /*64f0*/  BRA `(.L_x_124) ;  /* 0xfffffff000647947 */ /* 0x000fea000383ffff */
.L_x_114:
[----:B------:R-:W-:Y:S01]  /*6500*/  BSSY B0, `(.L_x_125) ;  /* 0x0000006000007945 */ /* 0x000fe20003800000 */
[----:B------:R-:W-:-:S07]  /*6510*/  IMAD.MOV.U32 R15, RZ, RZ, -0x1 ;  /* 0xffffffffff0f7424 */ /* 0x000fce00078e00ff */
[----:B------:R-:W-:Y:S05]  /*6520*/  WARPSYNC.COLLECTIVE R15, `(.L_x_126) ;  /* 0x000000000f0c7348 */ /* 0x000fea0003c00000 */
[----:B------:R-:W-:Y:S02]  /*6530*/  ELECT P6, UR62, PT ;  /* 0x00000000003e782f */ /* 0x000fe400038c0000 */
[----:B------:R-:W-:Y:S01]  /*6540*/  MOV R14, UR62 ;  /* 0x0000003e000e7c02 */ /* 0x000fe20008000f00 */
[----:B------:R-:W-:Y:S10]  /*6550*/  ENDCOLLECTIVE ;  /* 0x000000000000791b */ /* 0x000ff40003800000 */
.L_x_126:
[----:B------:R-:W-:Y:S05]  /*6560*/  BSYNC B0 ;  /* 0x0000000000007941 */ /* 0x000fea0003800000 */
.L_x_125:
[----:B------:R-:W-:Y:S05]  /*6570*/  BRA `(.L_x_127) ;  /* 0xfffffff800f47947 */ /* 0x000fea000383ffff */
.L_x_118:
[----:B0-----:R0:W1:Y:S02]  /*6580*/  SYNCS.PHASECHK.TRANS64.TRYWAIT P0, [R7+URZ], R4 ;  /* 0x00000004070075a7 */ /* 0x001064000800017f */
[----:B-1----:R-:W-:Y:S05]  /*6590*/  @!P0 NANOSLEEP.SYNCS 0x989680 ;  /* 0x009896800000895d */ /* 0x002fea0003900000 */
[----:B------:R-:W1:Y:S02]  /*65a0*/  @!P0 SYNCS.PHASECHK.TRANS64 P0, [R7+URZ], R4 ;  /* 0x00000004070085a7 */ /* 0x000e64000800007f */
[----:B-1----:R-:W-:Y:S05]  /*65b0*/  @!P0 BRA `(.L_x_118) ;  /* 0xfffffffc00f08947 */ /* 0x002fea000383ffff */
[----:B------:R-:W-:Y:S05]  /*65c0*/  BRA `(.L_x_128) ;  /* 0xfffffffc00347947 */ /* 0x000fea000383ffff */
.L_x_119:
[----:B0-----:R0:W1:Y:S02]  /*65d0*/  SYNCS.PHASECHK.TRANS64.TRYWAIT P0, [R6+URZ], R5 ;  /* 0x00000005060075a7 */ /* 0x001064000800017f */
[----:B-1----:R-:W-:Y:S05]  /*65e0*/  @!P0 NANOSLEEP.SYNCS 0x989680 ;  /* 0x009896800000895d */ /* 0x002fea0003900000 */
[----:B------:R-:W1:Y:S02]  /*65f0*/  @!P0 SYNCS.PHASECHK.TRANS64 P0, [R6+URZ], R5 ;  /* 0x00000005060085a7 */ /* 0x000e64000800007f */
[----:B-1----:R-:W-:Y:S05]  /*6600*/  @!P0 BRA `(.L_x_119) ;  /* 0xfffffffc00f08947 */ /* 0x002fea000383ffff */
[----:B------:R-:W-:Y:S05]  /*6610*/  BRA `(.L_x_129) ;  /* 0xfffffffc003c7947 */ /* 0x000fea000383ffff */
.L_x_130:
[----:B------:R-:W-:-:S00]  /*6620*/  BRA `(.L_x_130) ;  /* 0xfffffffc00fc7947 */ /* 0x000fc0000383ffff */
[----:B------:R-:W-:-:S00]  /*6630*/  NOP ;  /* 0x0000000000007918 */ /* 0x000fc00000000000 */
        /* <DEDUP_REMOVED lines=12> */
.L_x_131:


//--------------------- .nv.global.init           --------------------------
	.section	.nv.global.init,"aw",@progbits
.nv.global.init:
	.type		$str$22,@object
	.size		$str$22,($str$23 - $str$22)
$str$22:
        /*0000*/ 	.byte	0x6b, 0x5f, 0x74, 0x69, 0x6c, 0x65, 0x5f, 0x63, 0x6f, 0x75, 0x6e, 0x74, 0x20, 0x3e, 0x3d, 0x20
        /*0010*/ 	.byte	0x31, 0x00
	.type		$str$23,@object
	.size		$str$23,(__unnamed_1 - $str$23)
$str$23:
        /*0012*/ 	.byte	0x2f, 0x74, 0x6d, 0x70, 0x2f, 0x63, 0x75, 0x74, 0x6c, 0x61, 0x73, 0x73, 0x5f, 0x73, 0x77, 0x65
        /*0022*/ 	.byte	0x65, 0x70, 0x5f, 0x73, 0x72, 0x63, 0x2f, 0x69, 0x6e, 0x63, 0x6c, 0x75, 0x64, 0x65, 0x2f, 0x63
        /*0032*/ 	.byte	0x75, 0x74, 0x6c, 0x61, 0x73, 0x73, 0x2f, 0x67, 0x65, 0x6d, 0x6d, 0x2f, 0x63, 0x6f, 0x6c, 0x6c
        /*0042*/ 	.byte	0x65, 0x63, 0x74, 0x69, 0x76, 0x65, 0x2f, 0x73, 0x6d, 0x39, 0x30, 0x5f, 0x6d, 0x6d, 0x61, 0x5f
        /*0052*/ 	.byte	0x74, 0x6d, 0x61, 0x5f, 0x67, 0x6d, 0x6d, 0x61, 0x5f, 0x73, 0x73, 0x5f, 0x77, 0x61, 0x72, 0x70
        /*0062*/ 	.byte	0x73, 0x70, 0x65, 0x63, 0x69, 0x61, 0x6c, 0x69, 0x7a, 0x65, 0x64, 0x2e, 0x68, 0x70, 0x70, 0x00
	.type		__unnamed_1,@object
	.size		__unnamed_1,(.L_0 - __unnamed_1)
__unnamed_1:
        /*0072*/ 	.byte	0x76, 0x6f, 0x69, 0x64, 0x20, 0x63, 0x75, 0x74, 0x6c, 0x61, 0x73, 0x73, 0x3a, 0x3a, 0x67, 0x65
        /* <DEDUP_REMOVED lines=178> */
.L_0:


//--------------------- .nv.shared._ZN7cutlass13device_kernelINS_4gemm6kernel13GemmUniversalIN4cute5tupleIJiiiiEEENS1_10collective13CollectiveMmaINS1_34MainloopSm90TmaGmmaWarpSpecializedILi3ENS5_IJNS4_1CILi2EEESB_NSA_ILi1EEEEEENS1_35KernelTmaWarpSpecializedCooperativeEEENS5_IJNSA_ILi128EEENSA_ILi64EEESH_EEENS_10tfloat32_tENS5_IJlSC_lEEESJ_SK_NS4_8TiledMMAINS4_8MMA_AtomIJNS4_4SM904GMMA29MMA_64x64x8_F32TF32TF32_SS_TNILNSO_7ScaleInE1ELSQ_1EEEEEENS4_6LayoutINS5_IJSB_SC_SC_EEENS5_IJSC_NSA_ILi0EEESV_EEEEENS5_IJNS4_10UnderscoreESY_SY_EEEEENS4_23SM90_TMA_LOAD_MULTICASTENS4_14ComposedLayoutINS4_7SwizzleILi3ELi4ELi3EEENS4_18smem_ptr_flag_bitsILi32EEENST_INS5_IJNSA_ILi8EEENSA_ILi32EEEEEENS5_IJS18_SC_EEEEEEEvNS4_8identityES11_S1C_vS1D_EENS_8epilogue10collective6detail29Sm90TmaWarpSpecializedAdapterINS1G_15DefaultEpilogueISJ_SK_SK_NS1F_6thread17LinearCombinationISJ_Li1EffLNS1K_9ScaleType4KindE0ELNS_15FloatRoundStyleE2ESJ_EENS1_15EpilogueDefaultEEEEEvvEEEEvNT_6ParamsE --------------------------
	.section	.nv.shared._ZN7cutlass13device_kernelINS_4gemm6kernel13GemmUniversalIN4cute5tupleIJiiiiEEENS1_10collective13CollectiveMmaINS1_34MainloopSm90TmaGmmaWarpSpecializedILi3ENS5_IJNS4_1CILi2EEESB_NSA_ILi1EEEEEENS1_35KernelTmaWarpSpecializedCooperativeEEENS5_IJNSA_ILi128EEENSA_ILi64EEESH_EEENS_10tfloat32_tENS5_IJlSC_lEEESJ_SK_NS4_8TiledMMAINS4_8MMA_AtomIJNS4_4SM904GMMA29MMA_64x64x8_F32TF32TF32_SS_TNILNSO_7ScaleInE1ELSQ_1EEEEEENS4_6LayoutINS5_IJSB_SC_SC_EEENS5_IJSC_NSA_ILi0EEESV_EEEEENS5_IJNS4_10UnderscoreESY_SY_EEEEENS4_23SM90_TMA_LOAD_MULTICASTENS4_14ComposedLayoutINS4_7SwizzleILi3ELi4ELi3EEENS4_18smem_ptr_flag_bitsILi32EEENST_INS5_IJNSA_ILi8EEENSA_ILi32EEEEEENS5_IJS18_SC_EEEEEEEvNS4_8identityES11_S1C_vS1D_EENS_8epilogue10collective6detail29Sm90TmaWarpSpecializedAdapterINS1G_15DefaultEpilogueISJ_SK_SK_NS1F_6thread17LinearCombinationISJ_Li1EffLNS1K_9ScaleType4KindE0ELNS_15FloatRoundStyleE2ESJ_EENS1_15EpilogueDefaultEEEEEvvEEEEvNT_6ParamsE,"aw",@nobits
	.sectionflags	@""
	.align	16
	.zero		1024


//--------------------- .nv.shared.reserved.0     --------------------------
	.section	.nv.shared.reserved.0,"aw",@nobits
	.weak		__nv_reservedSMEM_offset_0_alias
	.size		__nv_reservedSMEM_offset_0_alias, 0, 0
	.other		__nv_reservedSMEM_offset_0_alias,@"STO_CUDA_RESERVED_SHARED STV_DEFAULT"
__nv_reservedSMEM_offset_0_alias:
	.zero		0


//--------------------- .nv.global                --------------------------
	.section	.nv.global,"aw",@nobits
.nv.global:
	.type		_ZN39_INTERNAL_d54ec765_4_k_cu_1b3326df_68024cute1_E,@object
	.size		_ZN39_INTERNAL_d54ec765_4_k_cu_1b3326df_68024cute1_E,(_ZN39_INTERNAL_d54ec765_4_k_cu_1b3326df_68024cuda3std3__45__cpo6cbeginE - _ZN39_INTERNAL_d54ec765_4_k_cu_1b3326df_68024cute1_E)
_ZN39_INTERNAL_d54ec765_4_k_cu_1b3326df_68024cute1_E:
	.zero		1
	.type		_ZN39_INTERNAL_d54ec765_4_k_cu_1b3326df_68024cuda3std3__45__cpo6cbeginE,@object
	.size		_ZN39_INTERNAL_d54ec765_4_k_cu_1b3326df_68024cuda3std3__45__cpo6cbeginE,(_ZN39_INTERNAL_d54ec765_4_k_cu_1b3326df_68024cuda3std3__48in_placeE - _ZN39_INTERNAL_d54ec765_4_k_cu_1b3326df_68024cuda3std3__45__cpo6cbeginE)
_ZN39_INTERNAL_d54ec765_4_k_cu_1b3326df_68024cuda3std3__45__cpo6cbeginE:
	.zero		1
	.type		_ZN39_INTERNAL_d54ec765_4_k_cu_1b3326df_68024cuda3std3__48in_placeE,@object
	.size		_ZN39_INTERNAL_d54ec765_4_k_cu_1b3326df_68024cuda3std3__48in_placeE,(_ZN39_INTERNAL_d54ec765_4_k_cu_1b3326df_68024cuda3std6ranges3__45__cpo9iter_moveE - _ZN39_INTERNAL_d54ec765_4_k_cu_1b3326df_68024cuda3std3__48in_placeE)
_ZN39_INTERNAL_d54ec765_4_k_cu_1b3326df_68024cuda3std3__48in_placeE:
	.zero		1
	.type		_ZN39_INTERNAL_d54ec765_4_k_cu_1b3326df_68024cuda3std6ranges3__45__cpo9iter_moveE,@object
	.size		_ZN39_INTERNAL_d54ec765_4_k_cu_1b3326df_68024cuda3std6ranges3__45__cpo9iter_moveE,(_ZN39_INTERNAL_d54ec765_4_k_cu_1b3326df_68024cuda3std3__45__cpo5beginE - _ZN39_INTERNAL_d54ec765_4_k_cu_1b3326df_68024cuda3std6ranges3__45__cpo9iter_moveE)
_ZN39_INTERNAL_d54ec765_4_k_cu_1b3326df_68024cuda3std6ranges3__45__cpo9iter_moveE:
	.zero		1
	.type		_ZN39_INTERNAL_d54ec765_4_k_cu_1b3326df_68024cuda3std3__45__cpo5beginE,@object
	.size		_ZN39_INTERNAL_d54ec765_4_k_cu_1b3326df_68024cuda3std3__45__cpo5beginE,(_ZN39_INTERNAL_d54ec765_4_k_cu_1b3326df_68024cuda3std3__441_GLOBAL__N__d54ec765_4_k_cu_1b3326df_68026ignoreE - _ZN39_INTERNAL_d54ec765_4_k_cu_1b3326df_68024cuda3std3__45__cpo5beginE)
_ZN39_INTERNAL_d54ec765_4_k_cu_1b3326df_68024cuda3std3__45__cpo5beginE:
	.zero		1
	.type		_ZN39_INTERNAL_d54ec765_4_k_cu_1b3326df_68024cuda3std3__441_GLOBAL__N__d54ec765_4_k_cu_1b3326df_68026ignoreE,@object
	.size		_ZN39_INTERNAL_d54ec765_4_k_cu_1b3326df_68024cuda3std3__441_GLOBAL__N__d54ec765_4_k_cu_1b3326df_68026ignoreE,(_ZN39_INTERNAL_d54ec765_4_k_cu_1b3326df_68024cute7productE - _ZN39_INTERNAL_d54ec765_4_k_cu_1b3326df_68024cuda3std3__441_GLOBAL__N__d54ec765_4_k_cu_1b3326df_68026ignoreE)
_ZN39_INTERNAL_d54ec765_4_k_cu_1b3326df_68024cuda3std3__441_GLOBAL__N__d54ec765_4_k_cu_1b3326df_68026ignoreE:
	.zero		1
	.type		_ZN39_INTERNAL_d54ec765_4_k_cu_1b3326df_68024cute7productE,@object
	.size		_ZN39_INTERNAL_d54ec765_4_k_cu_1b3326df_68024cute7productE,(_ZN39_INTERNAL_d54ec765_4_k_cu_1b3326df_68024cuda3std3__45__cpo3endE - _ZN39_INTERNAL_d54ec765_4_k_cu_1b3326df_68024cute7productE)
_ZN39_INTERNAL_d54ec765_4_k_cu_1b3326df_68024cute7productE:
	.zero		1
	.type		_ZN39_INTERNAL_d54ec765_4_k_cu_1b3326df_68024cuda3std3__45__cpo3endE,@object
	.size		_ZN39_INTERNAL_d54ec765_4_k_cu_1b3326df_68024cuda3std3__45__cpo3endE,(_ZN39_INTERNAL_d54ec765_4_k_cu_1b3326df_68024cuda3std3__419piecewise_constructE - _ZN39_INTERNAL_d54ec765_4_k_cu_1b3326df_68024cuda3std3__45__cpo3endE)
_ZN39_INTERNAL_d54ec765_4_k_cu_1b3326df_68024cuda3std3__45__cpo3endE:
	.zero		1
	.type		_ZN39_INTERNAL_d54ec765_4_k_cu_1b3326df_68024cuda3std3__419piecewise_constructE,@object
	.size		_ZN39_INTERNAL_d54ec765_4_k_cu_1b3326df_68024cuda3std3__419piecewise_constructE,(_ZN39_INTERNAL_d54ec765_4_k_cu_1b3326df_68024cuda3std3__45__cpo4cendE - _ZN39_INTERNAL_d54ec765_4_k_cu_1b3326df_68024cuda3std3__419piecewise_constructE)
_ZN39_INTERNAL_d54ec765_4_k_cu_1b3326df_68024cuda3std3__419piecewise_constructE:
	.zero		1
	.type		_ZN39_INTERNAL_d54ec765_4_k_cu_1b3326df_68024cuda3std3__45__cpo4cendE,@object
	.size		_ZN39_INTERNAL_d54ec765_4_k_cu_1b3326df_68024cuda3std3__45__cpo4cendE,(_ZN39_INTERNAL_d54ec765_4_k_cu_1b3326df_68024cuda3std6ranges3__45__cpo4swapE - _ZN39_INTERNAL_d54ec765_4_k_cu_1b3326df_68024cuda3std3__45__cpo4cendE)
_ZN39_INTERNAL_d54ec765_4_k_cu_1b3326df_68024cuda3std3__45__cpo4cendE:
	.zero		1
	.type		_ZN39_INTERNAL_d54ec765_4_k_cu_1b3326df_68024cuda3std6ranges3__45__cpo4swapE,@object
	.size		_ZN39_INTERNAL_d54ec765_4_k_cu_1b3326df_68024cuda3std6ranges3__45__cpo4swapE,(.L_8 - _ZN39_INTERNAL_d54ec765_4_k_cu_1b3326df_68024cuda3std6ranges3__45__cpo4swapE)
_ZN39_INTERNAL_d54ec765_4_k_cu_1b3326df_68024cuda3std6ranges3__45__cpo4swapE:
	.zero		1
.L_8:


//--------------------- .nv.constant0._ZN7cutlass13device_kernelINS_4gemm6kernel13GemmUniversalIN4cute5tupleIJiiiiEEENS1_10collective13CollectiveMmaINS1_34MainloopSm90TmaGmmaWarpSpecializedILi3ENS5_IJNS4_1CILi2EEESB_NSA_ILi1EEEEEENS1_35KernelTmaWarpSpecializedCooperativeEEENS5_IJNSA_ILi128EEENSA_ILi64EEESH_EEENS_10tfloat32_tENS5_IJlSC_lEEESJ_SK_NS4_8TiledMMAINS4_8MMA_AtomIJNS4_4SM904GMMA29MMA_64x64x8_F32TF32TF32_SS_TNILNSO_7ScaleInE1ELSQ_1EEEEEENS4_6LayoutINS5_IJSB_SC_SC_EEENS5_IJSC_NSA_ILi0EEESV_EEEEENS5_IJNS4_10UnderscoreESY_SY_EEEEENS4_23SM90_TMA_LOAD_MULTICASTENS4_14ComposedLayoutINS4_7SwizzleILi3ELi4ELi3EEENS4_18smem_ptr_flag_bitsILi32EEENST_INS5_IJNSA_ILi8EEENSA_ILi32EEEEEENS5_IJS18_SC_EEEEEEEvNS4_8identityES11_S1C_vS1D_EENS_8epilogue10collective6detail29Sm90TmaWarpSpecializedAdapterINS1G_15DefaultEpilogueISJ_SK_SK_NS1F_6thread17LinearCombinationISJ_Li1EffLNS1K_9ScaleType4KindE0ELNS_15FloatRoundStyleE2ESJ_EENS1_15EpilogueDefaultEEEEEvvEEEEvNT_6ParamsE --------------------------
	.section	.nv.constant0._ZN7cutlass13device_kernelINS_4gemm6kernel13GemmUniversalIN4cute5tupleIJiiiiEEENS1_10collective13CollectiveMmaINS1_34MainloopSm90TmaGmmaWarpSpecializedILi3ENS5_IJNS4_1CILi2EEESB_NSA_ILi1EEEEEENS1_35KernelTmaWarpSpecializedCooperativeEEENS5_IJNSA_ILi128EEENSA_ILi64EEESH_EEENS_10tfloat32_tENS5_IJlSC_lEEESJ_SK_NS4_8TiledMMAINS4_8MMA_AtomIJNS4_4SM904GMMA29MMA_64x64x8_F32TF32TF32_SS_TNILNSO_7ScaleInE1ELSQ_1EEEEEENS4_6LayoutINS5_IJSB_SC_SC_EEENS5_IJSC_NSA_ILi0EEESV_EEEEENS5_IJNS4_10UnderscoreESY_SY_EEEEENS4_23SM90_TMA_LOAD_MULTICASTENS4_14ComposedLayoutINS4_7SwizzleILi3ELi4ELi3EEENS4_18smem_ptr_flag_bitsILi32EEENST_INS5_IJNSA_ILi8EEENSA_ILi32EEEEEENS5_IJS18_SC_EEEEEEEvNS4_8identityES11_S1C_vS1D_EENS_8epilogue10collective6detail29Sm90TmaWarpSpecializedAdapterINS1G_15DefaultEpilogueISJ_SK_SK_NS1F_6thread17LinearCombinationISJ_Li1EffLNS1K_9ScaleType4KindE0ELNS_15FloatRoundStyleE2ESJ_EENS1_15EpilogueDefaultEEEEEvvEEEEvNT_6ParamsE,"a",@progbits
	.sectionflags	@""
	.align	4
.nv.constant0._ZN7cutlass13device_kernelINS_4gemm6kernel13GemmUniversalIN4cute5tupleIJiiiiEEENS1_10collective13CollectiveMmaINS1_34MainloopSm90TmaGmmaWarpSpecializedILi3ENS5_IJNS4_1CILi2EEESB_NSA_ILi1EEEEEENS1_35KernelTmaWarpSpecializedCooperativeEEENS5_IJNSA_ILi128EEENSA_ILi64EEESH_EEENS_10tfloat32_tENS5_IJlSC_lEEESJ_SK_NS4_8TiledMMAINS4_8MMA_AtomIJNS4_4SM904GMMA29MMA_64x64x8_F32TF32TF32_SS_TNILNSO_7ScaleInE1ELSQ_1EEEEEENS4_6LayoutINS5_IJSB_SC_SC_EEENS5_IJSC_NSA_ILi0EEESV_EEEEENS5_IJNS4_10UnderscoreESY_SY_EEEEENS4_23SM90_TMA_LOAD_MULTICASTENS4_14ComposedLayoutINS4_7SwizzleILi3ELi4ELi3EEENS4_18smem_ptr_flag_bitsILi32EEENST_INS5_IJNSA_ILi8EEENSA_ILi32EEEEEENS5_IJS18_SC_EEEEEEEvNS4_8identityES11_S1C_vS1D_EENS_8epilogue10collective6detail29Sm90TmaWarpSpecializedAdapterINS1G_15DefaultEpilogueISJ_SK_SK_NS1F_6thread17LinearCombinationISJ_Li1EffLNS1K_9ScaleType4KindE0ELNS_15FloatRoundStyleE2ESJ_EENS1_15EpilogueDefaultEEEEEvvEEEEvNT_6ParamsE:
	.zero		1664


//--------------------- SYMBOLS --------------------------

	.type		.nv.reservedSmem.offset0,@object
	.size		.nv.reservedSmem.offset0,0x4
	.type		__assertfail,@function
